//
// Generated by NVIDIA NVVM Compiler
//
// Compiler Build ID: CL-36424714
// Cuda compilation tools, release 13.0, V13.0.88
// Based on NVVM 20.0.0
//

.version 9.0
.target sm_100
.address_size 64

	// .globl	_Z11calculate_APfS_S_i
.func  (.param .b64 func_retval0) __internal_accurate_pow
(
	.param .b64 __internal_accurate_pow_param_0
)
;
// _ZZ12lu_decomposePfiE8pivotele has been demoted
// _ZZ12lu_decomposePfiE9first_col has been demoted
// _ZZ12lu_decomposePfiE9pivot_blk has been demoted
.extern .shared .align 16 .b8 sdata[];

.visible .entry _Z11calculate_APfS_S_i(
	.param .u64 .ptr .align 1 _Z11calculate_APfS_S_i_param_0,
	.param .u64 .ptr .align 1 _Z11calculate_APfS_S_i_param_1,
	.param .u64 .ptr .align 1 _Z11calculate_APfS_S_i_param_2,
	.param .u32 _Z11calculate_APfS_S_i_param_3
)
{
	.reg .pred 	%p<13>;
	.reg .b32 	%r<37>;
	.reg .b32 	%f<25>;
	.reg .b64 	%rd<17>;
	.reg .b64 	%fd<26>;

	ld.param.u64 	%rd4, [_Z11calculate_APfS_S_i_param_0];
	ld.param.u64 	%rd5, [_Z11calculate_APfS_S_i_param_1];
	ld.param.u64 	%rd6, [_Z11calculate_APfS_S_i_param_2];
	ld.param.u32 	%r9, [_Z11calculate_APfS_S_i_param_3];
	mul.lo.s32 	%r1, %r9, %r9;
	mov.u32 	%r36, %tid.x;
	mul.lo.s32 	%r3, %r1, %r1;
	setp.ge.u32 	%p1, %r36, %r3;
	@%p1 bra 	$L__BB0_3;
	cvta.to.global.u64 	%rd1, %rd6;
	cvta.to.global.u64 	%rd2, %rd5;
	mov.f64 	%fd1, 0d4000000000000000;
	{
	.reg .b32 %temp; 
	mov.b64 	{%temp, %r4}, %fd1;
	}
	and.b32  	%r5, %r4, 2146435072;
	mov.u32 	%r6, %ntid.x;
	cvta.to.global.u64 	%rd3, %rd4;
$L__BB0_2:
	setp.lt.s32 	%p2, %r4, 0;
	setp.eq.s32 	%p3, %r5, 1062207488;
	div.s32 	%r10, %r36, %r1;
	mul.lo.s32 	%r11, %r10, %r1;
	sub.s32 	%r12, %r36, %r11;
	div.s32 	%r13, %r10, %r9;
	mul.wide.s32 	%rd7, %r13, 4;
	add.s64 	%rd8, %rd2, %rd7;
	ld.global.f32 	%f1, [%rd8];
	cvt.rzi.s32.f32 	%r14, %f1;
	mul.lo.s32 	%r15, %r13, %r9;
	sub.s32 	%r16, %r10, %r15;
	mul.wide.s32 	%rd9, %r16, 4;
	add.s64 	%rd10, %rd1, %rd9;
	ld.global.f32 	%f2, [%rd10];
	cvt.rzi.s32.f32 	%r17, %f2;
	div.s32 	%r18, %r12, %r9;
	mul.wide.s32 	%rd11, %r18, 4;
	add.s64 	%rd12, %rd2, %rd11;
	ld.global.f32 	%f3, [%rd12];
	cvt.rzi.s32.f32 	%r19, %f3;
	mul.lo.s32 	%r20, %r18, %r9;
	sub.s32 	%r21, %r12, %r20;
	mul.wide.s32 	%rd13, %r21, 4;
	add.s64 	%rd14, %rd1, %rd13;
	ld.global.f32 	%f4, [%rd14];
	cvt.rzi.s32.f32 	%r22, %f4;
	sub.s32 	%r23, %r14, %r19;
	cvt.rn.f64.s32 	%fd2, %r23;
	{
	.reg .b32 %temp; 
	mov.b64 	{%temp, %r24}, %fd2;
	}
	abs.f64 	%fd3, %fd2;
	{ // callseq 0, 0
	.param .b64 param0;
	st.param.f64 	[param0], %fd3;
	.param .b64 retval0;
	call.uni (retval0), 
	__internal_accurate_pow, 
	(
	param0
	);
	ld.param.f64 	%fd4, [retval0];
	} // callseq 0
	setp.lt.s32 	%p5, %r24, 0;
	neg.f64 	%fd6, %fd4;
	selp.f64 	%fd7, %fd6, %fd4, %p3;
	selp.f64 	%fd8, %fd7, %fd4, %p5;
	setp.eq.s32 	%p6, %r23, 0;
	selp.b32 	%r25, %r24, 0, %p3;
	or.b32  	%r26, %r25, 2146435072;
	selp.b32 	%r27, %r26, %r25, %p2;
	mov.b32 	%r28, 0;
	mov.b64 	%fd9, {%r28, %r27};
	selp.f64 	%fd10, %fd9, %fd8, %p6;
	setp.eq.s32 	%p7, %r23, 1;
	mul.f64 	%fd11, %fd10, 0d3FE0000000000000;
	cvt.rn.f32.f64 	%f5, %fd11;
	selp.f32 	%f6, 0f3F000000, %f5, %p7;
	sub.s32 	%r29, %r17, %r22;
	cvt.rn.f64.s32 	%fd12, %r29;
	{
	.reg .b32 %temp; 
	mov.b64 	{%temp, %r30}, %fd12;
	}
	abs.f64 	%fd13, %fd12;
	{ // callseq 1, 0
	.param .b64 param0;
	st.param.f64 	[param0], %fd13;
	.param .b64 retval0;
	call.uni (retval0), 
	__internal_accurate_pow, 
	(
	param0
	);
	ld.param.f64 	%fd14, [retval0];
	} // callseq 1
	setp.lt.s32 	%p8, %r30, 0;
	neg.f64 	%fd16, %fd14;
	selp.f64 	%fd17, %fd16, %fd14, %p3;
	selp.f64 	%fd18, %fd17, %fd14, %p8;
	setp.eq.s32 	%p9, %r29, 0;
	selp.b32 	%r31, %r30, 0, %p3;
	or.b32  	%r32, %r31, 2146435072;
	selp.b32 	%r33, %r32, %r31, %p2;
	mov.b64 	%fd19, {%r28, %r33};
	selp.f64 	%fd20, %fd19, %fd18, %p9;
	setp.eq.s32 	%p10, %r29, 1;
	mul.f64 	%fd21, %fd20, 0d3FE0000000000000;
	cvt.rn.f32.f64 	%f7, %fd21;
	selp.f32 	%f8, 0f3F000000, %f7, %p10;
	add.f32 	%f9, %f6, %f8;
	fma.rn.f32 	%f10, %f9, 0fBBBB989D, 0f3F000000;
	cvt.sat.f32.f32 	%f11, %f10;
	mov.f32 	%f12, 0f4B400001;
	mov.f32 	%f13, 0f437C0000;
	fma.rm.f32 	%f14, %f11, %f13, %f12;
	add.f32 	%f15, %f14, 0fCB40007F;
	neg.f32 	%f16, %f15;
	fma.rn.f32 	%f17, %f9, 0fBFB8AA3B, %f16;
	fma.rn.f32 	%f18, %f9, 0fB2A57060, %f17;
	mov.b32 	%r34, %f14;
	shl.b32 	%r35, %r34, 23;
	mov.b32 	%f19, %r35;
	ex2.approx.ftz.f32 	%f20, %f18;
	mul.f32 	%f21, %f20, %f19;
	cvt.f64.f32 	%fd22, %f21;
	div.rn.f64 	%fd23, %fd22, 0d40040D931FF62705;
	cvt.rn.f32.f64 	%f22, %fd23;
	mul.wide.s32 	%rd15, %r36, 4;
	add.s64 	%rd16, %rd3, %rd15;
	setp.eq.s32 	%p11, %r10, %r12;
	cvt.f64.f32 	%fd24, %f22;
	add.f64 	%fd25, %fd24, 0d3F847AE147AE147B;
	cvt.rn.f32.f64 	%f23, %fd25;
	selp.f32 	%f24, %f23, %f22, %p11;
	st.global.f32 	[%rd16], %f24;
	add.s32 	%r36, %r36, %r6;
	setp.lt.s32 	%p12, %r36, %r3;
	@%p12 bra 	$L__BB0_2;
$L__BB0_3:
	ret;

}
	// .globl	_Z12lu_decomposePfi
.visible .entry _Z12lu_decomposePfi(
	.param .u64 .ptr .align 1 _Z12lu_decomposePfi_param_0,
	.param .u32 _Z12lu_decomposePfi_param_1
)
{
	.reg .pred 	%p<14>;
	.reg .b32 	%r<66>;
	.reg .b32 	%f<12>;
	.reg .b64 	%rd<17>;
	// demoted variable
	.shared .align 4 .f32 _ZZ12lu_decomposePfiE8pivotele;
	// demoted variable
	.shared .align 4 .b8 _ZZ12lu_decomposePfiE9first_col[1024];
	// demoted variable
	.shared .align 4 .b8 _ZZ12lu_decomposePfiE9pivot_blk[1024];
	ld.param.u64 	%rd6, [_Z12lu_decomposePfi_param_0];
	ld.param.u32 	%r27, [_Z12lu_decomposePfi_param_1];
	cvta.to.global.u64 	%rd1, %rd6;
	mov.u32 	%r1, %tid.x;
	mov.u32 	%r2, %ntid.x;
	setp.lt.s32 	%p1, %r27, 2;
	@%p1 bra 	$L__BB1_20;
	add.s32 	%r3, %r27, -2;
	shl.b32 	%r29, %r1, 2;
	mov.u32 	%r30, _ZZ12lu_decomposePfiE9first_col;
	add.s32 	%r4, %r30, %r29;
	shl.b32 	%r5, %r2, 2;
	mul.lo.s32 	%r31, %r2, %r27;
	mul.wide.u32 	%rd2, %r31, 4;
	mov.b32 	%r58, 0;
	bra.uni 	$L__BB1_3;
$L__BB1_2:
	setp.eq.s32 	%p13, %r58, %r3;
	mov.u32 	%r58, %r7;
	@%p13 bra 	$L__BB1_20;
$L__BB1_3:
	setp.ne.s32 	%p2, %r1, 0;
	@%p2 bra 	$L__BB1_5;
	mad.lo.s32 	%r32, %r58, %r27, %r58;
	mul.wide.u32 	%rd7, %r32, 4;
	add.s64 	%rd8, %rd1, %rd7;
	ld.global.f32 	%f2, [%rd8];
	st.shared.f32 	[_ZZ12lu_decomposePfiE8pivotele], %f2;
$L__BB1_5:
	bar.sync 	0;
	add.s32 	%r7, %r58, 1;
	mul.lo.s32 	%r8, %r58, %r27;
	mov.u32 	%r59, %r7;
$L__BB1_6:
	sub.s32 	%r33, %r27, %r59;
	min.s32 	%r10, %r33, 256;
	setp.ge.s32 	%p3, %r1, %r10;
	@%p3 bra 	$L__BB1_9;
	ld.shared.f32 	%f1, [_ZZ12lu_decomposePfiE8pivotele];
	add.s32 	%r34, %r1, %r59;
	mad.lo.s32 	%r35, %r27, %r34, %r58;
	mul.wide.u32 	%rd9, %r35, 4;
	add.s64 	%rd16, %rd1, %rd9;
	mov.u32 	%r60, %r4;
	mov.u32 	%r61, %r1;
$L__BB1_8:
	ld.global.f32 	%f3, [%rd16];
	div.rn.f32 	%f4, %f3, %f1;
	st.shared.f32 	[%r60], %f4;
	add.s32 	%r61, %r61, %r2;
	add.s32 	%r60, %r60, %r5;
	add.s64 	%rd16, %rd16, %rd2;
	setp.lt.s32 	%p4, %r61, %r10;
	@%p4 bra 	$L__BB1_8;
$L__BB1_9:
	bar.sync 	0;
	mov.u32 	%r62, %r7;
$L__BB1_10:
	sub.s32 	%r36, %r27, %r62;
	min.s32 	%r16, %r36, 256;
	setp.ge.s32 	%p5, %r1, %r16;
	@%p5 bra 	$L__BB1_13;
	add.s32 	%r17, %r62, %r8;
	mov.u32 	%r63, %r1;
$L__BB1_12:
	add.s32 	%r37, %r17, %r63;
	mul.wide.s32 	%rd10, %r37, 4;
	add.s64 	%rd11, %rd1, %rd10;
	ld.global.f32 	%f5, [%rd11];
	shl.b32 	%r38, %r63, 2;
	mov.u32 	%r39, _ZZ12lu_decomposePfiE9pivot_blk;
	add.s32 	%r40, %r39, %r38;
	st.shared.f32 	[%r40], %f5;
	add.s32 	%r63, %r63, %r2;
	setp.lt.s32 	%p6, %r63, %r16;
	@%p6 bra 	$L__BB1_12;
$L__BB1_13:
	bar.sync 	0;
	mul.lo.s32 	%r20, %r16, %r10;
	setp.ge.s32 	%p7, %r1, %r20;
	@%p7 bra 	$L__BB1_16;
	mov.u32 	%r64, %r1;
$L__BB1_15:
	div.s32 	%r41, %r64, %r16;
	mul.lo.s32 	%r42, %r41, %r16;
	sub.s32 	%r43, %r64, %r42;
	add.s32 	%r44, %r41, %r59;
	add.s32 	%r45, %r43, %r62;
	shl.b32 	%r46, %r43, 2;
	mov.u32 	%r47, _ZZ12lu_decomposePfiE9pivot_blk;
	add.s32 	%r48, %r47, %r46;
	ld.shared.f32 	%f6, [%r48];
	shl.b32 	%r49, %r41, 2;
	add.s32 	%r51, %r30, %r49;
	ld.shared.f32 	%f7, [%r51];
	mul.f32 	%f8, %f6, %f7;
	mad.lo.s32 	%r52, %r44, %r27, %r45;
	mul.wide.s32 	%rd12, %r52, 4;
	add.s64 	%rd13, %rd1, %rd12;
	ld.global.f32 	%f9, [%rd13];
	sub.f32 	%f10, %f9, %f8;
	st.global.f32 	[%rd13], %f10;
	add.s32 	%r64, %r64, %r2;
	setp.lt.s32 	%p8, %r64, %r20;
	@%p8 bra 	$L__BB1_15;
$L__BB1_16:
	bar.sync 	0;
	add.s32 	%r62, %r62, 256;
	setp.lt.s32 	%p9, %r62, %r27;
	@%p9 bra 	$L__BB1_10;
	setp.ge.s32 	%p10, %r1, %r10;
	mov.u32 	%r65, %r1;
	@%p10 bra 	$L__BB1_19;
$L__BB1_18:
	shl.b32 	%r53, %r65, 2;
	add.s32 	%r55, %r30, %r53;
	ld.shared.f32 	%f11, [%r55];
	add.s32 	%r56, %r65, %r59;
	mad.lo.s32 	%r57, %r56, %r27, %r58;
	mul.wide.u32 	%rd14, %r57, 4;
	add.s64 	%rd15, %rd1, %rd14;
	st.global.f32 	[%rd15], %f11;
	add.s32 	%r65, %r65, %r2;
	setp.lt.s32 	%p11, %r65, %r10;
	@%p11 bra 	$L__BB1_18;
$L__BB1_19:
	add.s32 	%r59, %r59, 256;
	setp.lt.s32 	%p12, %r59, %r27;
	@%p12 bra 	$L__BB1_6;
	bra.uni 	$L__BB1_2;
$L__BB1_20:
	ret;

}
	// .globl	_Z8lu_solvePfS_S_i
.visible .entry _Z8lu_solvePfS_S_i(
	.param .u64 .ptr .align 1 _Z8lu_solvePfS_S_i_param_0,
	.param .u64 .ptr .align 1 _Z8lu_solvePfS_S_i_param_1,
	.param .u64 .ptr .align 1 _Z8lu_solvePfS_S_i_param_2,
	.param .u32 _Z8lu_solvePfS_S_i_param_3
)
{
	.reg .pred 	%p<16>;
	.reg .b32 	%r<46>;
	.reg .b32 	%f<27>;
	.reg .b64 	%rd<25>;

	ld.param.u64 	%rd5, [_Z8lu_solvePfS_S_i_param_0];
	ld.param.u64 	%rd6, [_Z8lu_solvePfS_S_i_param_1];
	ld.param.u64 	%rd4, [_Z8lu_solvePfS_S_i_param_2];
	ld.param.u32 	%r21, [_Z8lu_solvePfS_S_i_param_3];
	cvta.to.global.u64 	%rd1, %rd5;
	cvta.to.global.u64 	%rd2, %rd6;
	mov.u32 	%r1, %tid.x;
	mov.u32 	%r2, %ntid.x;
	setp.lt.s32 	%p1, %r21, 1;
	@%p1 bra 	$L__BB2_26;
	shl.b32 	%r23, %r1, 2;
	mov.u32 	%r24, sdata;
	add.s32 	%r3, %r24, %r23;
	cvta.to.global.u64 	%rd3, %rd4;
	mov.b32 	%r39, 0;
$L__BB2_2:
	mov.b32 	%r25, 0;
	st.shared.u32 	[%r3], %r25;
	setp.ge.u32 	%p2, %r1, %r39;
	@%p2 bra 	$L__BB2_6;
	mul.lo.s32 	%r5, %r39, %r21;
	mov.f32 	%f25, 0f00000000;
	mov.u32 	%r40, %r1;
$L__BB2_4:
	add.s32 	%r26, %r40, %r5;
	mul.wide.u32 	%rd7, %r26, 4;
	add.s64 	%rd8, %rd1, %rd7;
	ld.global.f32 	%f6, [%rd8];
	mul.wide.u32 	%rd9, %r40, 4;
	add.s64 	%rd10, %rd2, %rd9;
	ld.global.f32 	%f7, [%rd10];
	fma.rn.f32 	%f25, %f6, %f7, %f25;
	add.s32 	%r40, %r40, %r2;
	setp.lt.u32 	%p3, %r40, %r39;
	@%p3 bra 	$L__BB2_4;
	st.shared.f32 	[%r3], %f25;
$L__BB2_6:
	setp.lt.u32 	%p4, %r2, 2;
	bar.sync 	0;
	@%p4 bra 	$L__BB2_11;
	mov.b32 	%r41, 1;
$L__BB2_8:
	shl.b32 	%r9, %r41, 1;
	add.s32 	%r28, %r9, -1;
	and.b32  	%r29, %r28, %r1;
	setp.ne.s32 	%p5, %r29, 0;
	@%p5 bra 	$L__BB2_10;
	shl.b32 	%r30, %r41, 2;
	add.s32 	%r31, %r3, %r30;
	ld.shared.f32 	%f8, [%r31];
	ld.shared.f32 	%f9, [%r3];
	add.f32 	%f10, %f8, %f9;
	st.shared.f32 	[%r3], %f10;
$L__BB2_10:
	bar.sync 	0;
	setp.lt.u32 	%p6, %r9, %r2;
	mov.u32 	%r41, %r9;
	@%p6 bra 	$L__BB2_8;
$L__BB2_11:
	setp.ne.s32 	%p7, %r1, 0;
	@%p7 bra 	$L__BB2_13;
	mul.wide.u32 	%rd11, %r39, 4;
	add.s64 	%rd12, %rd3, %rd11;
	ld.global.f32 	%f11, [%rd12];
	ld.shared.f32 	%f12, [sdata];
	sub.f32 	%f13, %f11, %f12;
	add.s64 	%rd13, %rd2, %rd11;
	st.global.f32 	[%rd13], %f13;
$L__BB2_13:
	add.s32 	%r39, %r39, 1;
	setp.eq.s32 	%p8, %r39, %r21;
	mov.u32 	%r42, %r21;
	@%p8 bra 	$L__BB2_14;
	bra.uni 	$L__BB2_2;
$L__BB2_14:
	add.s32 	%r12, %r42, -1;
	mov.b32 	%r32, 0;
	st.shared.u32 	[%r3], %r32;
	add.s32 	%r44, %r42, %r1;
	setp.ge.s32 	%p9, %r44, %r21;
	@%p9 bra 	$L__BB2_18;
	mad.lo.s32 	%r43, %r12, %r21, %r44;
	mov.f32 	%f26, 0f00000000;
$L__BB2_16:
	mul.wide.s32 	%rd14, %r44, 4;
	add.s64 	%rd15, %rd2, %rd14;
	mul.wide.s32 	%rd16, %r43, 4;
	add.s64 	%rd17, %rd1, %rd16;
	ld.global.f32 	%f15, [%rd17];
	ld.global.f32 	%f16, [%rd15];
	fma.rn.f32 	%f26, %f15, %f16, %f26;
	add.s32 	%r44, %r44, %r2;
	add.s32 	%r43, %r43, %r2;
	setp.lt.s32 	%p10, %r44, %r21;
	@%p10 bra 	$L__BB2_16;
	st.shared.f32 	[%r3], %f26;
$L__BB2_18:
	setp.lt.u32 	%p11, %r2, 2;
	bar.sync 	0;
	@%p11 bra 	$L__BB2_23;
	mov.b32 	%r45, 1;
$L__BB2_20:
	shl.b32 	%r20, %r45, 1;
	add.s32 	%r34, %r20, -1;
	and.b32  	%r35, %r34, %r1;
	setp.ne.s32 	%p12, %r35, 0;
	@%p12 bra 	$L__BB2_22;
	shl.b32 	%r36, %r45, 2;
	add.s32 	%r37, %r3, %r36;
	ld.shared.f32 	%f17, [%r37];
	ld.shared.f32 	%f18, [%r3];
	add.f32 	%f19, %f17, %f18;
	st.shared.f32 	[%r3], %f19;
$L__BB2_22:
	bar.sync 	0;
	setp.lt.u32 	%p13, %r20, %r2;
	mov.u32 	%r45, %r20;
	@%p13 bra 	$L__BB2_20;
$L__BB2_23:
	setp.ne.s32 	%p14, %r1, 0;
	@%p14 bra 	$L__BB2_25;
	ld.shared.f32 	%f20, [sdata];
	cvt.s64.s32 	%rd18, %r42;
	mul.wide.s32 	%rd19, %r42, 4;
	add.s64 	%rd20, %rd2, %rd19;
	ld.global.f32 	%f21, [%rd20+-4];
	sub.f32 	%f22, %f21, %f20;
	st.global.f32 	[%rd20+-4], %f22;
	mul.lo.s32 	%r38, %r12, %r21;
	cvt.s64.s32 	%rd21, %r38;
	add.s64 	%rd22, %rd21, %rd18;
	shl.b64 	%rd23, %rd22, 2;
	add.s64 	%rd24, %rd1, %rd23;
	ld.global.f32 	%f23, [%rd24+-4];
	div.rn.f32 	%f24, %f22, %f23;
	st.global.f32 	[%rd20+-4], %f24;
$L__BB2_25:
	setp.gt.s32 	%p15, %r42, 1;
	mov.u32 	%r42, %r12;
	@%p15 bra 	$L__BB2_14;
$L__BB2_26:
	ret;

}
	// .globl	_Z16calculate_k_starffPfS_S_i
.visible .entry _Z16calculate_k_starffPfS_S_i(
	.param .f32 _Z16calculate_k_starffPfS_S_i_param_0,
	.param .f32 _Z16calculate_k_starffPfS_S_i_param_1,
	.param .u64 .ptr .align 1 _Z16calculate_k_starffPfS_S_i_param_2,
	.param .u64 .ptr .align 1 _Z16calculate_k_starffPfS_S_i_param_3,
	.param .u64 .ptr .align 1 _Z16calculate_k_starffPfS_S_i_param_4,
	.param .u32 _Z16calculate_k_starffPfS_S_i_param_5
)
{
	.reg .pred 	%p<27>;
	.reg .b32 	%r<38>;
	.reg .b32 	%f<21>;
	.reg .b64 	%rd<17>;
	.reg .b64 	%fd<39>;

	ld.param.f32 	%f4, [_Z16calculate_k_starffPfS_S_i_param_0];
	ld.param.f32 	%f5, [_Z16calculate_k_starffPfS_S_i_param_1];
	ld.param.u64 	%rd7, [_Z16calculate_k_starffPfS_S_i_param_2];
	ld.param.u64 	%rd8, [_Z16calculate_k_starffPfS_S_i_param_3];
	ld.param.u64 	%rd9, [_Z16calculate_k_starffPfS_S_i_param_4];
	ld.param.u32 	%r12, [_Z16calculate_k_starffPfS_S_i_param_5];
	mul.lo.s32 	%r1, %r12, %r12;
	mov.u32 	%r37, %tid.x;
	mov.u32 	%r3, %ntid.x;
	setp.ge.u32 	%p2, %r37, %r1;
	@%p2 bra 	$L__BB3_13;
	mov.f64 	%fd14, 0d4000000000000000;
	{
	.reg .b32 %temp; 
	mov.b64 	{%temp, %r4}, %fd14;
	}
	and.b32  	%r5, %r4, 2146435072;
	setp.eq.s32 	%p3, %r5, 1062207488;
	setp.lt.s32 	%p4, %r4, 0;
	selp.b32 	%r6, 0, 2146435072, %p4;
	and.b32  	%r13, %r4, 2147483647;
	setp.ne.s32 	%p5, %r13, 1071644672;
	and.pred  	%p1, %p3, %p5;
	or.b32  	%r7, %r6, -2147483648;
	mul.wide.u32 	%rd10, %r37, 4;
	cvta.to.global.u64 	%rd11, %rd7;
	add.s64 	%rd16, %rd11, %rd10;
	mul.wide.u32 	%rd2, %r3, 4;
	cvta.to.global.u64 	%rd3, %rd8;
	cvta.to.global.u64 	%rd4, %rd9;
$L__BB3_2:
	setp.lt.s32 	%p6, %r4, 0;
	setp.eq.s32 	%p7, %r5, 1062207488;
	div.s32 	%r14, %r37, %r12;
	mul.lo.s32 	%r15, %r14, %r12;
	sub.s32 	%r16, %r37, %r15;
	mul.wide.s32 	%rd12, %r14, 4;
	add.s64 	%rd13, %rd3, %rd12;
	ld.global.f32 	%f6, [%rd13];
	mul.wide.u32 	%rd14, %r16, 4;
	add.s64 	%rd15, %rd4, %rd14;
	ld.global.f32 	%f1, [%rd15];
	sub.f32 	%f2, %f4, %f6;
	cvt.f64.f32 	%fd1, %f2;
	{
	.reg .b32 %temp; 
	mov.b64 	{%temp, %r9}, %fd1;
	}
	abs.f64 	%fd2, %fd1;
	{ // callseq 2, 0
	.param .b64 param0;
	st.param.f64 	[param0], %fd2;
	.param .b64 retval0;
	call.uni (retval0), 
	__internal_accurate_pow, 
	(
	param0
	);
	ld.param.f64 	%fd15, [retval0];
	} // callseq 2
	setp.lt.s32 	%p9, %r9, 0;
	neg.f64 	%fd17, %fd15;
	selp.f64 	%fd18, %fd17, %fd15, %p7;
	selp.f64 	%fd19, %fd18, %fd15, %p9;
	setp.eq.f32 	%p10, %f2, 0f00000000;
	selp.b32 	%r17, %r9, 0, %p7;
	or.b32  	%r18, %r17, 2146435072;
	selp.b32 	%r19, %r18, %r17, %p6;
	mov.b32 	%r20, 0;
	mov.b64 	%fd20, {%r20, %r19};
	selp.f64 	%fd37, %fd20, %fd19, %p10;
	add.f64 	%fd21, %fd1, 0d4000000000000000;
	{
	.reg .b32 %temp; 
	mov.b64 	{%temp, %r21}, %fd21;
	}
	and.b32  	%r22, %r21, 2146435072;
	setp.ne.s32 	%p11, %r22, 2146435072;
	@%p11 bra 	$L__BB3_7;
	setp.num.f32 	%p12, %f2, %f2;
	@%p12 bra 	$L__BB3_5;
	mov.f64 	%fd22, 0d4000000000000000;
	add.rn.f64 	%fd37, %fd1, %fd22;
	bra.uni 	$L__BB3_7;
$L__BB3_5:
	setp.neu.f64 	%p13, %fd2, 0d7FF0000000000000;
	@%p13 bra 	$L__BB3_7;
	setp.lt.s32 	%p14, %r9, 0;
	selp.b32 	%r23, %r7, %r6, %p1;
	selp.b32 	%r24, %r23, %r6, %p14;
	mov.b32 	%r25, 0;
	mov.b64 	%fd37, {%r25, %r24};
$L__BB3_7:
	setp.lt.s32 	%p15, %r4, 0;
	setp.eq.s32 	%p16, %r5, 1062207488;
	setp.eq.f32 	%p18, %f2, 0f3F800000;
	mul.f64 	%fd23, %fd37, 0d3FE0000000000000;
	selp.f64 	%fd7, 0d3FE0000000000000, %fd23, %p18;
	sub.f32 	%f3, %f5, %f1;
	cvt.f64.f32 	%fd8, %f3;
	{
	.reg .b32 %temp; 
	mov.b64 	{%temp, %r10}, %fd8;
	}
	abs.f64 	%fd9, %fd8;
	{ // callseq 3, 0
	.param .b64 param0;
	st.param.f64 	[param0], %fd9;
	.param .b64 retval0;
	call.uni (retval0), 
	__internal_accurate_pow, 
	(
	param0
	);
	ld.param.f64 	%fd24, [retval0];
	} // callseq 3
	setp.lt.s32 	%p19, %r10, 0;
	neg.f64 	%fd26, %fd24;
	selp.f64 	%fd27, %fd26, %fd24, %p16;
	selp.f64 	%fd28, %fd27, %fd24, %p19;
	setp.eq.f32 	%p20, %f3, 0f00000000;
	selp.b32 	%r26, %r10, 0, %p16;
	or.b32  	%r27, %r26, 2146435072;
	selp.b32 	%r28, %r27, %r26, %p15;
	mov.b32 	%r29, 0;
	mov.b64 	%fd29, {%r29, %r28};
	selp.f64 	%fd38, %fd29, %fd28, %p20;
	add.f64 	%fd30, %fd8, 0d4000000000000000;
	{
	.reg .b32 %temp; 
	mov.b64 	{%temp, %r30}, %fd30;
	}
	and.b32  	%r31, %r30, 2146435072;
	setp.ne.s32 	%p21, %r31, 2146435072;
	@%p21 bra 	$L__BB3_12;
	setp.num.f32 	%p22, %f3, %f3;
	@%p22 bra 	$L__BB3_10;
	mov.f64 	%fd31, 0d4000000000000000;
	add.rn.f64 	%fd38, %fd8, %fd31;
	bra.uni 	$L__BB3_12;
$L__BB3_10:
	setp.neu.f64 	%p23, %fd9, 0d7FF0000000000000;
	@%p23 bra 	$L__BB3_12;
	setp.lt.s32 	%p24, %r10, 0;
	selp.b32 	%r32, %r7, %r6, %p1;
	selp.b32 	%r33, %r32, %r6, %p24;
	mov.b32 	%r34, 0;
	mov.b64 	%fd38, {%r34, %r33};
$L__BB3_12:
	setp.eq.f32 	%p25, %f3, 0f3F800000;
	mul.f64 	%fd32, %fd38, 0d3FE0000000000000;
	selp.f64 	%fd33, 0d3FE0000000000000, %fd32, %p25;
	add.f64 	%fd34, %fd7, %fd33;
	cvt.rn.f32.f64 	%f7, %fd34;
	fma.rn.f32 	%f8, %f7, 0fBBBB989D, 0f3F000000;
	cvt.sat.f32.f32 	%f9, %f8;
	mov.f32 	%f10, 0f4B400001;
	mov.f32 	%f11, 0f437C0000;
	fma.rm.f32 	%f12, %f9, %f11, %f10;
	add.f32 	%f13, %f12, 0fCB40007F;
	neg.f32 	%f14, %f13;
	fma.rn.f32 	%f15, %f7, 0fBFB8AA3B, %f14;
	fma.rn.f32 	%f16, %f7, 0fB2A57060, %f15;
	mov.b32 	%r35, %f12;
	shl.b32 	%r36, %r35, 23;
	mov.b32 	%f17, %r36;
	ex2.approx.ftz.f32 	%f18, %f16;
	mul.f32 	%f19, %f18, %f17;
	cvt.f64.f32 	%fd35, %f19;
	div.rn.f64 	%fd36, %fd35, 0d40040D931FF62705;
	cvt.rn.f32.f64 	%f20, %fd36;
	st.global.f32 	[%rd16], %f20;
	add.s32 	%r37, %r37, %r3;
	add.s64 	%rd16, %rd16, %rd2;
	setp.lt.u32 	%p26, %r37, %r1;
	@%p26 bra 	$L__BB3_2;
$L__BB3_13:
	ret;

}
	// .globl	_Z7predictPfS_S_i
.visible .entry _Z7predictPfS_S_i(
	.param .u64 .ptr .align 1 _Z7predictPfS_S_i_param_0,
	.param .u64 .ptr .align 1 _Z7predictPfS_S_i_param_1,
	.param .u64 .ptr .align 1 _Z7predictPfS_S_i_param_2,
	.param .u32 _Z7predictPfS_S_i_param_3
)
{
	.reg .pred 	%p<11>;
	.reg .b32 	%r<41>;
	.reg .b32 	%f<33>;
	.reg .b64 	%rd<26>;

	ld.param.u64 	%rd8, [_Z7predictPfS_S_i_param_0];
	ld.param.u64 	%rd9, [_Z7predictPfS_S_i_param_1];
	ld.param.u64 	%rd7, [_Z7predictPfS_S_i_param_2];
	ld.param.u32 	%r15, [_Z7predictPfS_S_i_param_3];
	cvta.to.global.u64 	%rd1, %rd9;
	cvta.to.global.u64 	%rd2, %rd8;
	mov.u32 	%r1, %tid.x;
	mov.u32 	%r2, %ntid.x;
	shl.b32 	%r16, %r1, 2;
	mov.u32 	%r17, sdata;
	add.s32 	%r3, %r17, %r16;
	mov.b32 	%r18, 0;
	st.shared.u32 	[%r3], %r18;
	setp.ge.s32 	%p1, %r1, %r15;
	@%p1 bra 	$L__BB4_7;
	add.s32 	%r19, %r1, %r2;
	max.u32 	%r20, %r15, %r19;
	setp.lt.u32 	%p2, %r19, %r15;
	selp.u32 	%r21, 1, 0, %p2;
	add.s32 	%r22, %r19, %r21;
	sub.s32 	%r23, %r20, %r22;
	div.u32 	%r24, %r23, %r2;
	add.s32 	%r4, %r24, %r21;
	and.b32  	%r25, %r4, 3;
	setp.eq.s32 	%p3, %r25, 3;
	mov.f32 	%f32, 0f00000000;
	mov.u32 	%r38, %r1;
	@%p3 bra 	$L__BB4_4;
	mul.wide.u32 	%rd25, %r1, 4;
	mul.wide.u32 	%rd4, %r2, 4;
	add.s32 	%r26, %r4, 1;
	and.b32  	%r27, %r26, 3;
	neg.s32 	%r36, %r27;
	mov.f32 	%f32, 0f00000000;
	mov.u32 	%r38, %r1;
$L__BB4_3:
	.pragma "nounroll";
	add.s64 	%rd10, %rd2, %rd25;
	ld.global.f32 	%f11, [%rd10];
	add.s64 	%rd11, %rd1, %rd25;
	ld.global.f32 	%f12, [%rd11];
	fma.rn.f32 	%f32, %f11, %f12, %f32;
	add.s32 	%r38, %r38, %r2;
	add.s64 	%rd25, %rd25, %rd4;
	add.s32 	%r36, %r36, 1;
	setp.ne.s32 	%p4, %r36, 0;
	@%p4 bra 	$L__BB4_3;
$L__BB4_4:
	setp.lt.u32 	%p5, %r4, 3;
	@%p5 bra 	$L__BB4_6;
$L__BB4_5:
	mul.wide.u32 	%rd12, %r38, 4;
	add.s64 	%rd13, %rd2, %rd12;
	ld.global.f32 	%f13, [%rd13];
	add.s64 	%rd14, %rd1, %rd12;
	ld.global.f32 	%f14, [%rd14];
	fma.rn.f32 	%f15, %f13, %f14, %f32;
	add.s32 	%r28, %r38, %r2;
	mul.wide.u32 	%rd15, %r28, 4;
	add.s64 	%rd16, %rd2, %rd15;
	ld.global.f32 	%f16, [%rd16];
	add.s64 	%rd17, %rd1, %rd15;
	ld.global.f32 	%f17, [%rd17];
	fma.rn.f32 	%f18, %f16, %f17, %f15;
	add.s32 	%r29, %r28, %r2;
	mul.wide.u32 	%rd18, %r29, 4;
	add.s64 	%rd19, %rd2, %rd18;
	ld.global.f32 	%f19, [%rd19];
	add.s64 	%rd20, %rd1, %rd18;
	ld.global.f32 	%f20, [%rd20];
	fma.rn.f32 	%f21, %f19, %f20, %f18;
	add.s32 	%r30, %r29, %r2;
	mul.wide.u32 	%rd21, %r30, 4;
	add.s64 	%rd22, %rd2, %rd21;
	ld.global.f32 	%f22, [%rd22];
	add.s64 	%rd23, %rd1, %rd21;
	ld.global.f32 	%f23, [%rd23];
	fma.rn.f32 	%f32, %f22, %f23, %f21;
	add.s32 	%r38, %r30, %r2;
	setp.lt.s32 	%p6, %r38, %r15;
	@%p6 bra 	$L__BB4_5;
$L__BB4_6:
	st.shared.f32 	[%r3], %f32;
$L__BB4_7:
	bar.sync 	0;
	setp.lt.u32 	%p7, %r2, 2;
	@%p7 bra 	$L__BB4_12;
	mov.b32 	%r40, 1;
$L__BB4_9:
	shl.b32 	%r14, %r40, 1;
	add.s32 	%r32, %r14, -1;
	and.b32  	%r33, %r32, %r1;
	setp.ne.s32 	%p8, %r33, 0;
	@%p8 bra 	$L__BB4_11;
	shl.b32 	%r34, %r40, 2;
	add.s32 	%r35, %r3, %r34;
	ld.shared.f32 	%f24, [%r35];
	ld.shared.f32 	%f25, [%r3];
	add.f32 	%f26, %f24, %f25;
	st.shared.f32 	[%r3], %f26;
$L__BB4_11:
	bar.sync 	0;
	setp.lt.u32 	%p9, %r14, %r2;
	mov.u32 	%r40, %r14;
	@%p9 bra 	$L__BB4_9;
$L__BB4_12:
	setp.ne.s32 	%p10, %r1, 0;
	@%p10 bra 	$L__BB4_14;
	ld.shared.f32 	%f27, [sdata];
	cvta.to.global.u64 	%rd24, %rd7;
	st.global.f32 	[%rd24], %f27;
$L__BB4_14:
	ret;

}
.func  (.param .b64 func_retval0) __internal_accurate_pow(
	.param .b64 __internal_accurate_pow_param_0
)
{
	.reg .pred 	%p<8>;
	.reg .b32 	%r<49>;
	.reg .b32 	%f<3>;
	.reg .b64 	%fd<109>;

	ld.param.f64 	%fd10, [__internal_accurate_pow_param_0];
	{
	.reg .b32 %temp; 
	mov.b64 	{%temp, %r46}, %fd10;
	}
	{
	.reg .b32 %temp; 
	mov.b64 	{%r45, %temp}, %fd10;
	}
	shr.u32 	%r47, %r46, 20;
	setp.gt.u32 	%p1, %r46, 1048575;
	@%p1 bra 	$L__BB5_2;
	mul.f64 	%fd11, %fd10, 0d4350000000000000;
	{
	.reg .b32 %temp; 
	mov.b64 	{%temp, %r46}, %fd11;
	}
	{
	.reg .b32 %temp; 
	mov.b64 	{%r45, %temp}, %fd11;
	}
	shr.u32 	%r16, %r46, 20;
	add.s32 	%r47, %r16, -54;
$L__BB5_2:
	add.s32 	%r48, %r47, -1023;
	and.b32  	%r17, %r46, -2146435073;
	or.b32  	%r18, %r17, 1072693248;
	mov.b64 	%fd107, {%r45, %r18};
	setp.lt.u32 	%p2, %r18, 1073127583;
	@%p2 bra 	$L__BB5_4;
	{
	.reg .b32 %temp; 
	mov.b64 	{%r19, %temp}, %fd107;
	}
	{
	.reg .b32 %temp; 
	mov.b64 	{%temp, %r20}, %fd107;
	}
	add.s32 	%r21, %r20, -1048576;
	mov.b64 	%fd107, {%r19, %r21};
	add.s32 	%r48, %r47, -1022;
$L__BB5_4:
	add.f64 	%fd12, %fd107, 0dBFF0000000000000;
	add.f64 	%fd13, %fd107, 0d3FF0000000000000;
	rcp.approx.ftz.f64 	%fd14, %fd13;
	neg.f64 	%fd15, %fd13;
	fma.rn.f64 	%fd16, %fd15, %fd14, 0d3FF0000000000000;
	fma.rn.f64 	%fd17, %fd16, %fd16, %fd16;
	fma.rn.f64 	%fd18, %fd17, %fd14, %fd14;
	mul.f64 	%fd19, %fd12, %fd18;
	fma.rn.f64 	%fd20, %fd12, %fd18, %fd19;
	mul.f64 	%fd21, %fd20, %fd20;
	fma.rn.f64 	%fd22, %fd21, 0d3EB0F5FF7D2CAFE2, 0d3ED0F5D241AD3B5A;
	fma.rn.f64 	%fd23, %fd22, %fd21, 0d3EF3B20A75488A3F;
	fma.rn.f64 	%fd24, %fd23, %fd21, 0d3F1745CDE4FAECD5;
	fma.rn.f64 	%fd25, %fd24, %fd21, 0d3F3C71C7258A578B;
	fma.rn.f64 	%fd26, %fd25, %fd21, 0d3F6249249242B910;
	fma.rn.f64 	%fd27, %fd26, %fd21, 0d3F89999999999DFB;
	sub.f64 	%fd28, %fd12, %fd20;
	add.f64 	%fd29, %fd28, %fd28;
	neg.f64 	%fd30, %fd20;
	fma.rn.f64 	%fd31, %fd30, %fd12, %fd29;
	mul.f64 	%fd32, %fd18, %fd31;
	fma.rn.f64 	%fd33, %fd21, %fd27, 0d3FB5555555555555;
	mov.f64 	%fd34, 0d3FB5555555555555;
	sub.f64 	%fd35, %fd34, %fd33;
	fma.rn.f64 	%fd36, %fd21, %fd27, %fd35;
	add.f64 	%fd37, %fd36, 0dBC46A4CB00B9E7B0;
	add.f64 	%fd38, %fd33, %fd37;
	sub.f64 	%fd39, %fd33, %fd38;
	add.f64 	%fd40, %fd37, %fd39;
	mul.rn.f64 	%fd41, %fd20, %fd20;
	neg.f64 	%fd42, %fd41;
	fma.rn.f64 	%fd43, %fd20, %fd20, %fd42;
	{
	.reg .b32 %temp; 
	mov.b64 	{%r22, %temp}, %fd32;
	}
	{
	.reg .b32 %temp; 
	mov.b64 	{%temp, %r23}, %fd32;
	}
	add.s32 	%r24, %r23, 1048576;
	mov.b64 	%fd44, {%r22, %r24};
	fma.rn.f64 	%fd45, %fd20, %fd44, %fd43;
	mul.rn.f64 	%fd46, %fd41, %fd20;
	neg.f64 	%fd47, %fd46;
	fma.rn.f64 	%fd48, %fd41, %fd20, %fd47;
	fma.rn.f64 	%fd49, %fd41, %fd32, %fd48;
	fma.rn.f64 	%fd50, %fd45, %fd20, %fd49;
	mul.rn.f64 	%fd51, %fd38, %fd46;
	neg.f64 	%fd52, %fd51;
	fma.rn.f64 	%fd53, %fd38, %fd46, %fd52;
	fma.rn.f64 	%fd54, %fd38, %fd50, %fd53;
	fma.rn.f64 	%fd55, %fd40, %fd46, %fd54;
	add.f64 	%fd56, %fd51, %fd55;
	sub.f64 	%fd57, %fd51, %fd56;
	add.f64 	%fd58, %fd55, %fd57;
	add.f64 	%fd59, %fd20, %fd56;
	sub.f64 	%fd60, %fd20, %fd59;
	add.f64 	%fd61, %fd56, %fd60;
	add.f64 	%fd62, %fd58, %fd61;
	add.f64 	%fd63, %fd32, %fd62;
	add.f64 	%fd64, %fd59, %fd63;
	sub.f64 	%fd65, %fd59, %fd64;
	add.f64 	%fd66, %fd63, %fd65;
	xor.b32  	%r25, %r48, -2147483648;
	mov.b32 	%r26, 1127219200;
	mov.b64 	%fd67, {%r25, %r26};
	mov.b32 	%r27, -2147483648;
	mov.b64 	%fd68, {%r27, %r26};
	sub.f64 	%fd69, %fd67, %fd68;
	fma.rn.f64 	%fd70, %fd69, 0d3FE62E42FEFA39EF, %fd64;
	fma.rn.f64 	%fd71, %fd69, 0dBFE62E42FEFA39EF, %fd70;
	sub.f64 	%fd72, %fd71, %fd64;
	sub.f64 	%fd73, %fd66, %fd72;
	fma.rn.f64 	%fd74, %fd69, 0d3C7ABC9E3B39803F, %fd73;
	add.f64 	%fd75, %fd70, %fd74;
	sub.f64 	%fd76, %fd70, %fd75;
	add.f64 	%fd77, %fd74, %fd76;
	mov.f64 	%fd78, 0d4000000000000000;
	{
	.reg .b32 %temp; 
	mov.b64 	{%temp, %r28}, %fd78;
	}
	{
	.reg .b32 %temp; 
	mov.b64 	{%r29, %temp}, %fd78;
	}
	shl.b32 	%r30, %r28, 1;
	setp.gt.u32 	%p3, %r30, -33554433;
	and.b32  	%r31, %r28, -15728641;
	selp.b32 	%r32, %r31, %r28, %p3;
	mov.b64 	%fd79, {%r29, %r32};
	mul.rn.f64 	%fd80, %fd75, %fd79;
	neg.f64 	%fd81, %fd80;
	fma.rn.f64 	%fd82, %fd75, %fd79, %fd81;
	fma.rn.f64 	%fd83, %fd77, %fd79, %fd82;
	add.f64 	%fd4, %fd80, %fd83;
	sub.f64 	%fd84, %fd80, %fd4;
	add.f64 	%fd5, %fd83, %fd84;
	fma.rn.f64 	%fd85, %fd4, 0d3FF71547652B82FE, 0d4338000000000000;
	{
	.reg .b32 %temp; 
	mov.b64 	{%r13, %temp}, %fd85;
	}
	mov.f64 	%fd86, 0dC338000000000000;
	add.rn.f64 	%fd87, %fd85, %fd86;
	fma.rn.f64 	%fd88, %fd87, 0dBFE62E42FEFA39EF, %fd4;
	fma.rn.f64 	%fd89, %fd87, 0dBC7ABC9E3B39803F, %fd88;
	fma.rn.f64 	%fd90, %fd89, 0d3E5ADE1569CE2BDF, 0d3E928AF3FCA213EA;
	fma.rn.f64 	%fd91, %fd90, %fd89, 0d3EC71DEE62401315;
	fma.rn.f64 	%fd92, %fd91, %fd89, 0d3EFA01997C89EB71;
	fma.rn.f64 	%fd93, %fd92, %fd89, 0d3F2A01A014761F65;
	fma.rn.f64 	%fd94, %fd93, %fd89, 0d3F56C16C1852B7AF;
	fma.rn.f64 	%fd95, %fd94, %fd89, 0d3F81111111122322;
	fma.rn.f64 	%fd96, %fd95, %fd89, 0d3FA55555555502A1;
	fma.rn.f64 	%fd97, %fd96, %fd89, 0d3FC5555555555511;
	fma.rn.f64 	%fd98, %fd97, %fd89, 0d3FE000000000000B;
	fma.rn.f64 	%fd99, %fd98, %fd89, 0d3FF0000000000000;
	fma.rn.f64 	%fd100, %fd99, %fd89, 0d3FF0000000000000;
	{
	.reg .b32 %temp; 
	mov.b64 	{%r14, %temp}, %fd100;
	}
	{
	.reg .b32 %temp; 
	mov.b64 	{%temp, %r15}, %fd100;
	}
	shl.b32 	%r33, %r13, 20;
	add.s32 	%r34, %r33, %r15;
	mov.b64 	%fd108, {%r14, %r34};
	{
	.reg .b32 %temp; 
	mov.b64 	{%temp, %r35}, %fd4;
	}
	mov.b32 	%f2, %r35;
	abs.f32 	%f1, %f2;
	setp.lt.f32 	%p4, %f1, 0f4086232B;
	@%p4 bra 	$L__BB5_7;
	setp.lt.f64 	%p5, %fd4, 0d0000000000000000;
	add.f64 	%fd101, %fd4, 0d7FF0000000000000;
	selp.f64 	%fd108, 0d0000000000000000, %fd101, %p5;
	setp.geu.f32 	%p6, %f1, 0f40874800;
	@%p6 bra 	$L__BB5_7;
	shr.u32 	%r36, %r13, 31;
	add.s32 	%r37, %r13, %r36;
	shr.s32 	%r38, %r37, 1;
	shl.b32 	%r39, %r38, 20;
	add.s32 	%r40, %r15, %r39;
	mov.b64 	%fd102, {%r14, %r40};
	sub.s32 	%r41, %r13, %r38;
	shl.b32 	%r42, %r41, 20;
	add.s32 	%r43, %r42, 1072693248;
	mov.b32 	%r44, 0;
	mov.b64 	%fd103, {%r44, %r43};
	mul.f64 	%fd108, %fd103, %fd102;
$L__BB5_7:
	abs.f64 	%fd104, %fd108;
	setp.eq.f64 	%p7, %fd104, 0d7FF0000000000000;
	fma.rn.f64 	%fd105, %fd108, %fd5, %fd108;
	selp.f64 	%fd106, %fd108, %fd105, %p7;
	st.param.f64 	[func_retval0], %fd106;
	ret;

}


// ===== COMPILED SASS (sm_100) =====

	.target	sm_100

	.elftype	@"ET_EXEC"


//--------------------- .note.nv.tkinfo           --------------------------
	.section	.note.nv.tkinfo,"",@"SHT_NOTE"
	.sectionflags	@"SHF_NOTE_NV_TKINFO"
	.tkinfo
        /*0018*/ 	.word	0x00000002
        /*0030*/ 	.string	""
        /*0030*/ 	.string	"ptxas"
        /*0030*/ 	.string	"Cuda compilation tools, release 13.0, V13.0.88"
        /*0030*/ 	.string	"Build cuda_13.0.r13.0/compiler.36424714_0"
        /*0030*/ 	.string	"-arch sm_100 -m 64 "



//--------------------- .note.nv.cuinfo           --------------------------
	.section	.note.nv.cuinfo,"",@"SHT_NOTE"
	.sectionflags	@"SHF_NOTE_NV_CUINFO"
        /*0018*/ 	.short	0x0002
        /*001a*/ 	.short	0x0064
        /*001c*/ 	.short	0x0082
	.zero		2


//--------------------- .nv.info                  --------------------------
	.section	.nv.info,"",@"SHT_CUDA_INFO"
	.align	4


	//----- nvinfo : EIATTR_REGCOUNT
	.align		4
        /*0000*/ 	.byte	0x04, 0x2f
        /*0002*/ 	.short	(.L_1 - .L_0)
	.align		4
.L_0:
        /*0004*/ 	.word	index@(_Z11calculate_APfS_S_i)
        /*0008*/ 	.word	0x00000026


	//----- nvinfo : EIATTR_FRAME_SIZE
	.align		4
.L_1:
        /*000c*/ 	.byte	0x04, 0x11
        /*000e*/ 	.short	(.L_3 - .L_2)
	.align		4
.L_2:
        /*0010*/ 	.word	index@($_Z11calculate_APfS_S_i$__internal_accurate_pow)
        /*0014*/ 	.word	0x00000000


	//----- nvinfo : EIATTR_FRAME_SIZE
	.align		4
.L_3:
        /*0018*/ 	.byte	0x04, 0x11
        /*001a*/ 	.short	(.L_5 - .L_4)
	.align		4
.L_4:
        /*001c*/ 	.word	index@($__internal_3_$__cuda_sm20_div_rn_f64_full)
        /*0020*/ 	.word	0x00000000


	//----- nvinfo : EIATTR_FRAME_SIZE
	.align		4
.L_5:
        /*0024*/ 	.byte	0x04, 0x11
        /*0026*/ 	.short	(.L_7 - .L_6)
	.align		4
.L_6:
        /*0028*/ 	.word	index@(_Z11calculate_APfS_S_i)
        /*002c*/ 	.word	0x00000000


	//----- nvinfo : EIATTR_REGCOUNT
	.align		4
.L_7:
        /*0030*/ 	.byte	0x04, 0x2f
        /*0032*/ 	.short	(.L_9 - .L_8)
	.align		4
.L_8:
        /*0034*/ 	.word	index@(_Z12lu_decomposePfi)
        /*0038*/ 	.word	0x0000001c


	//----- nvinfo : EIATTR_FRAME_SIZE
	.align		4
.L_9:
        /*003c*/ 	.byte	0x04, 0x11
        /*003e*/ 	.short	(.L_11 - .L_10)
	.align		4
.L_10:
        /*0040*/ 	.word	index@($__internal_2_$__cuda_sm3x_div_rn_noftz_f32_slowpath)
        /*0044*/ 	.word	0x00000000


	//----- nvinfo : EIATTR_FRAME_SIZE
	.align		4
.L_11:
        /*0048*/ 	.byte	0x04, 0x11
        /*004a*/ 	.short	(.L_13 - .L_12)
	.align		4
.L_12:
        /*004c*/ 	.word	index@(_Z12lu_decomposePfi)
        /*0050*/ 	.word	0x00000000


	//----- nvinfo : EIATTR_REGCOUNT
	.align		4
.L_13:
        /*0054*/ 	.byte	0x04, 0x2f
        /*0056*/ 	.short	(.L_15 - .L_14)
	.align		4
.L_14:
        /*0058*/ 	.word	index@(_Z8lu_solvePfS_S_i)
        /*005c*/ 	.word	0x00000016


	//----- nvinfo : EIATTR_FRAME_SIZE
	.align		4
.L_15:
        /*0060*/ 	.byte	0x04, 0x11
        /*0062*/ 	.short	(.L_17 - .L_16)
	.align		4
.L_16:
        /*0064*/ 	.word	index@($__internal_1_$__cuda_sm3x_div_rn_noftz_f32_slowpath)
        /*0068*/ 	.word	0x00000000


	//----- nvinfo : EIATTR_FRAME_SIZE
	.align		4
.L_17:
        /*006c*/ 	.byte	0x04, 0x11
        /*006e*/ 	.short	(.L_19 - .L_18)
	.align		4
.L_18:
        /*0070*/ 	.word	index@(_Z8lu_solvePfS_S_i)
        /*0074*/ 	.word	0x00000000


	//----- nvinfo : EIATTR_REGCOUNT
	.align		4
.L_19:
        /*0078*/ 	.byte	0x04, 0x2f
        /*007a*/ 	.short	(.L_21 - .L_20)
	.align		4
.L_20:
        /*007c*/ 	.word	index@(_Z16calculate_k_starffPfS_S_i)
        /*0080*/ 	.word	0x00000026


	//----- nvinfo : EIATTR_FRAME_SIZE
	.align		4
.L_21:
        /*0084*/ 	.byte	0x04, 0x11
        /*0086*/ 	.short	(.L_23 - .L_22)
	.align		4
.L_22:
        /*0088*/ 	.word	index@($_Z16calculate_k_starffPfS_S_i$__internal_accurate_pow)
        /*008c*/ 	.word	0x00000000


	//----- nvinfo : EIATTR_FRAME_SIZE
	.align		4
.L_23:
        /*0090*/ 	.byte	0x04, 0x11
        /*0092*/ 	.short	(.L_25 - .L_24)
	.align		4
.L_24:
        /*0094*/ 	.word	index@($__internal_0_$__cuda_sm20_div_rn_f64_full)
        /*0098*/ 	.word	0x00000000


	//----- nvinfo : EIATTR_FRAME_SIZE
	.align		4
.L_25:
        /*009c*/ 	.byte	0x04, 0x11
        /*009e*/ 	.short	(.L_27 - .L_26)
	.align		4
.L_26:
        /*00a0*/ 	.word	index@(_Z16calculate_k_starffPfS_S_i)
        /*00a4*/ 	.word	0x00000000


	//----- nvinfo : EIATTR_REGCOUNT
	.align		4
.L_27:
        /*00a8*/ 	.byte	0x04, 0x2f
        /*00aa*/ 	.short	(.L_29 - .L_28)
	.align		4
.L_28:
        /*00ac*/ 	.word	index@(_Z7predictPfS_S_i)
        /*00b0*/ 	.word	0x0000001a


	//----- nvinfo : EIATTR_FRAME_SIZE
	.align		4
.L_29:
        /*00b4*/ 	.byte	0x04, 0x11
        /*00b6*/ 	.short	(.L_31 - .L_30)
	.align		4
.L_30:
        /*00b8*/ 	.word	index@(_Z7predictPfS_S_i)
        /*00bc*/ 	.word	0x00000000


	//----- nvinfo : EIATTR_MIN_STACK_SIZE
	.align		4
.L_31:
        /*00c0*/ 	.byte	0x04, 0x12
        /*00c2*/ 	.short	(.L_33 - .L_32)
	.align		4
.L_32:
        /*00c4*/ 	.word	index@(_Z7predictPfS_S_i)
        /*00c8*/ 	.word	0x00000000


	//----- nvinfo : EIATTR_MIN_STACK_SIZE
	.align		4
.L_33:
        /*00cc*/ 	.byte	0x04, 0x12
        /*00ce*/ 	.short	(.L_35 - .L_34)
	.align		4
.L_34:
        /*00d0*/ 	.word	index@(_Z16calculate_k_starffPfS_S_i)
        /*00d4*/ 	.word	0x00000000


	//----- nvinfo : EIATTR_MIN_STACK_SIZE
	.align		4
.L_35:
        /*00d8*/ 	.byte	0x04, 0x12
        /*00da*/ 	.short	(.L_37 - .L_36)
	.align		4
.L_36:
        /*00dc*/ 	.word	index@(_Z8lu_solvePfS_S_i)
        /*00e0*/ 	.word	0x00000000


	//----- nvinfo : EIATTR_MIN_STACK_SIZE
	.align		4
.L_37:
        /*00e4*/ 	.byte	0x04, 0x12
        /*00e6*/ 	.short	(.L_39 - .L_38)
	.align		4
.L_38:
        /*00e8*/ 	.word	index@(_Z12lu_decomposePfi)
        /*00ec*/ 	.word	0x00000000


	//----- nvinfo : EIATTR_MIN_STACK_SIZE
	.align		4
.L_39:
        /*00f0*/ 	.byte	0x04, 0x12
        /*00f2*/ 	.short	(.L_41 - .L_40)
	.align		4
.L_40:
        /*00f4*/ 	.word	index@(_Z11calculate_APfS_S_i)
        /*00f8*/ 	.word	0x00000000
.L_41:


//--------------------- .nv.compat                --------------------------
	.section	.nv.compat,"",@"SHT_CUDA_COMPAT_INFO"
	.align	4
        /*0000*/ 	.byte	0x02, 0x09, 0x00, 0x00, 0x02, 0x02, 0x01, 0x00, 0x02, 0x05, 0x05, 0x00, 0x03, 0x07, 0x01, 0x01
        /*0010*/ 	.byte	0x02, 0x03, 0x00, 0x00, 0x02, 0x06, 0x01, 0x00, 0x04, 0x0b, 0x08, 0x00, 0x01, 0x00, 0x00, 0x00
        /*0020*/ 	.byte	0x00, 0x00, 0x00, 0x00


//--------------------- .nv.info._Z7predictPfS_S_i --------------------------
	.section	.nv.info._Z7predictPfS_S_i,"",@"SHT_CUDA_INFO"
	.sectionflags	@""
	.align	4


	//----- nvinfo : EIATTR_CUDA_API_VERSION
	.align		4
        /*0000*/ 	.byte	0x04, 0x37
        /*0002*/ 	.short	(.L_43 - .L_42)
.L_42:
        /*0004*/ 	.word	0x00000082


	//----- nvinfo : EIATTR_KPARAM_INFO
	.align		4
.L_43:
        /*0008*/ 	.byte	0x04, 0x17
        /*000a*/ 	.short	(.L_45 - .L_44)
.L_44:
        /*000c*/ 	.word	0x00000000
        /*0010*/ 	.short	0x0003
        /*0012*/ 	.short	0x0018
        /*0014*/ 	.byte	0x00, 0xf0, 0x11, 0x00


	//----- nvinfo : EIATTR_KPARAM_INFO
	.align		4
.L_45:
        /*0018*/ 	.byte	0x04, 0x17
        /*001a*/ 	.short	(.L_47 - .L_46)
.L_46:
        /*001c*/ 	.word	0x00000000
        /*0020*/ 	.short	0x0002
        /*0022*/ 	.short	0x0010
        /*0024*/ 	.byte	0x00, 0xf5, 0x21, 0x00


	//----- nvinfo : EIATTR_KPARAM_INFO
	.align		4
.L_47:
        /*0028*/ 	.byte	0x04, 0x17
        /*002a*/ 	.short	(.L_49 - .L_48)
.L_48:
        /*002c*/ 	.word	0x00000000
        /*0030*/ 	.short	0x0001
        /*0032*/ 	.short	0x0008
        /*0034*/ 	.byte	0x00, 0xf5, 0x21, 0x00


	//----- nvinfo : EIATTR_KPARAM_INFO
	.align		4
.L_49:
        /*0038*/ 	.byte	0x04, 0x17
        /*003a*/ 	.short	(.L_51 - .L_50)
.L_50:
        /*003c*/ 	.word	0x00000000
        /*0040*/ 	.short	0x0000
        /*0042*/ 	.short	0x0000
        /*0044*/ 	.byte	0x00, 0xf5, 0x21, 0x00


	//----- nvinfo : EIATTR_SPARSE_MMA_MASK
	.align		4
.L_51:
        /*0048*/ 	.byte	0x03, 0x50
        /*004a*/ 	.short	0x0000


	//----- nvinfo : EIATTR_MAXREG_COUNT
	.align		4
        /*004c*/ 	.byte	0x03, 0x1b
        /*004e*/ 	.short	0x00ff


	//----- nvinfo : EIATTR_NUM_BARRIERS
	.align		4
        /*0050*/ 	.byte	0x02, 0x4c
        /*0052*/ 	.byte	0x01
	.zero		1


	//----- nvinfo : EIATTR_MERCURY_ISA_VERSION
	.align		4
        /*0054*/ 	.byte	0x03, 0x5f
        /*0056*/ 	.short	0x0101


	//----- nvinfo : EIATTR_VRC_CTA_INIT_COUNT
	.align		4
        /*0058*/ 	.byte	0x02, 0x4a
	.zero		1
	.zero		1


	//----- nvinfo : EIATTR_EXIT_INSTR_OFFSETS
	.align		4
        /*005c*/ 	.byte	0x04, 0x1c
        /*005e*/ 	.short	(.L_53 - .L_52)


	//   ....[0]....
.L_52:
        /*0060*/ 	.word	0x00000720


	//   ....[1]....
        /*0064*/ 	.word	0x00000790


	//----- nvinfo : EIATTR_CRS_STACK_SIZE
	.align		4
.L_53:
        /*0068*/ 	.byte	0x04, 0x1e
        /*006a*/ 	.short	(.L_55 - .L_54)
.L_54:
        /*006c*/ 	.word	0x00000000


	//----- nvinfo : EIATTR_CBANK_PARAM_SIZE
	.align		4
.L_55:
        /*0070*/ 	.byte	0x03, 0x19
        /*0072*/ 	.short	0x001c


	//----- nvinfo : EIATTR_PARAM_CBANK
	.align		4
        /*0074*/ 	.byte	0x04, 0x0a
        /*0076*/ 	.short	(.L_57 - .L_56)
	.align		4
.L_56:
        /*0078*/ 	.word	index@(.nv.constant0._Z7predictPfS_S_i)
        /*007c*/ 	.short	0x0380
        /*007e*/ 	.short	0x001c


	//----- nvinfo : EIATTR_SW_WAR
	.align		4
.L_57:
        /*0080*/ 	.byte	0x04, 0x36
        /*0082*/ 	.short	(.L_59 - .L_58)
.L_58:
        /*0084*/ 	.word	0x00000008
.L_59:


//--------------------- .nv.info._Z16calculate_k_starffPfS_S_i --------------------------
	.section	.nv.info._Z16calculate_k_starffPfS_S_i,"",@"SHT_CUDA_INFO"
	.sectionflags	@""
	.align	4


	//----- nvinfo : EIATTR_CUDA_API_VERSION
	.align		4
        /*0000*/ 	.byte	0x04, 0x37
        /*0002*/ 	.short	(.L_61 - .L_60)
.L_60:
        /*0004*/ 	.word	0x00000082


	//----- nvinfo : EIATTR_KPARAM_INFO
	.align		4
.L_61:
        /*0008*/ 	.byte	0x04, 0x17
        /*000a*/ 	.short	(.L_63 - .L_62)
.L_62:
        /*000c*/ 	.word	0x00000000
        /*0010*/ 	.short	0x0005
        /*0012*/ 	.short	0x0020
        /*0014*/ 	.byte	0x00, 0xf0, 0x11, 0x00


	//----- nvinfo : EIATTR_KPARAM_INFO
	.align		4
.L_63:
        /*0018*/ 	.byte	0x04, 0x17
        /*001a*/ 	.short	(.L_65 - .L_64)
.L_64:
        /*001c*/ 	.word	0x00000000
        /*0020*/ 	.short	0x0004
        /*0022*/ 	.short	0x0018
        /*0024*/ 	.byte	0x00, 0xf5, 0x21, 0x00


	//----- nvinfo : EIATTR_KPARAM_INFO
	.align		4
.L_65:
        /*0028*/ 	.byte	0x04, 0x17
        /*002a*/ 	.short	(.L_67 - .L_66)
.L_66:
        /*002c*/ 	.word	0x00000000
        /*0030*/ 	.short	0x0003
        /*0032*/ 	.short	0x0010
        /*0034*/ 	.byte	0x00, 0xf5, 0x21, 0x00


	//----- nvinfo : EIATTR_KPARAM_INFO
	.align		4
.L_67:
        /*0038*/ 	.byte	0x04, 0x17
        /*003a*/ 	.short	(.L_69 - .L_68)
.L_68:
        /*003c*/ 	.word	0x00000000
        /*0040*/ 	.short	0x0002
        /*0042*/ 	.short	0x0008
        /*0044*/ 	.byte	0x00, 0xf5, 0x21, 0x00


	//----- nvinfo : EIATTR_KPARAM_INFO
	.align		4
.L_69:
        /*0048*/ 	.byte	0x04, 0x17
        /*004a*/ 	.short	(.L_71 - .L_70)
.L_70:
        /*004c*/ 	.word	0x00000000
        /*0050*/ 	.short	0x0001
        /*0052*/ 	.short	0x0004
        /*0054*/ 	.byte	0x00, 0xf0, 0x11, 0x00


	//----- nvinfo : EIATTR_KPARAM_INFO
	.align		4
.L_71:
        /*0058*/ 	.byte	0x04, 0x17
        /*005a*/ 	.short	(.L_73 - .L_72)
.L_72:
        /*005c*/ 	.word	0x00000000
        /*0060*/ 	.short	0x0000
        /*0062*/ 	.short	0x0000
        /*0064*/ 	.byte	0x00, 0xf0, 0x11, 0x00


	//----- nvinfo : EIATTR_SPARSE_MMA_MASK
	.align		4
.L_73:
        /*0068*/ 	.byte	0x03, 0x50
        /*006a*/ 	.short	0x0000


	//----- nvinfo : EIATTR_MAXREG_COUNT
	.align		4
        /*006c*/ 	.byte	0x03, 0x1b
        /*006e*/ 	.short	0x00ff


	//----- nvinfo : EIATTR_MERCURY_ISA_VERSION
	.align		4
        /*0070*/ 	.byte	0x03, 0x5f
        /*0072*/ 	.short	0x0101


	//----- nvinfo : EIATTR_VRC_CTA_INIT_COUNT
	.align		4
        /*0074*/ 	.byte	0x02, 0x4a
	.zero		1
	.zero		1


	//----- nvinfo : EIATTR_EXIT_INSTR_OFFSETS
	.align		4
        /*0078*/ 	.byte	0x04, 0x1c
        /*007a*/ 	.short	(.L_75 - .L_74)


	//   ....[0]....
.L_74:
        /*007c*/ 	.word	0x00000050


	//   ....[1]....
        /*0080*/ 	.word	0x000008e0


	//----- nvinfo : EIATTR_CRS_STACK_SIZE
	.align		4
.L_75:
        /*0084*/ 	.byte	0x04, 0x1e
        /*0086*/ 	.short	(.L_77 - .L_76)
.L_76:
        /*0088*/ 	.word	0x00000000


	//----- nvinfo : EIATTR_CBANK_PARAM_SIZE
	.align		4
.L_77:
        /*008c*/ 	.byte	0x03, 0x19
        /*008e*/ 	.short	0x0024


	//----- nvinfo : EIATTR_PARAM_CBANK
	.align		4
        /*0090*/ 	.byte	0x04, 0x0a
        /*0092*/ 	.short	(.L_79 - .L_78)
	.align		4
.L_78:
        /*0094*/ 	.word	index@(.nv.constant0._Z16calculate_k_starffPfS_S_i)
        /*0098*/ 	.short	0x0380
        /*009a*/ 	.short	0x0024


	//----- nvinfo : EIATTR_SW_WAR
	.align		4
.L_79:
        /*009c*/ 	.byte	0x04, 0x36
        /*009e*/ 	.short	(.L_81 - .L_80)
.L_80:
        /*00a0*/ 	.word	0x00000008
.L_81:


//--------------------- .nv.info._Z8lu_solvePfS_S_i --------------------------
	.section	.nv.info._Z8lu_solvePfS_S_i,"",@"SHT_CUDA_INFO"
	.sectionflags	@""
	.align	4


	//----- nvinfo : EIATTR_CUDA_API_VERSION
	.align		4
        /*0000*/ 	.byte	0x04, 0x37
        /*0002*/ 	.short	(.L_83 - .L_82)
.L_82:
        /*0004*/ 	.word	0x00000082


	//----- nvinfo : EIATTR_KPARAM_INFO
	.align		4
.L_83:
        /*0008*/ 	.byte	0x04, 0x17
        /*000a*/ 	.short	(.L_85 - .L_84)
.L_84:
        /*000c*/ 	.word	0x00000000
        /*0010*/ 	.short	0x0003
        /*0012*/ 	.short	0x0018
        /*0014*/ 	.byte	0x00, 0xf0, 0x11, 0x00


	//----- nvinfo : EIATTR_KPARAM_INFO
	.align		4
.L_85:
        /*0018*/ 	.byte	0x04, 0x17
        /*001a*/ 	.short	(.L_87 - .L_86)
.L_86:
        /*001c*/ 	.word	0x00000000
        /*0020*/ 	.short	0x0002
        /*0022*/ 	.short	0x0010
        /*0024*/ 	.byte	0x00, 0xf5, 0x21, 0x00


	//----- nvinfo : EIATTR_KPARAM_INFO
	.align		4
.L_87:
        /*0028*/ 	.byte	0x04, 0x17
        /*002a*/ 	.short	(.L_89 - .L_88)
.L_88:
        /*002c*/ 	.word	0x00000000
        /*0030*/ 	.short	0x0001
        /*0032*/ 	.short	0x0008
        /*0034*/ 	.byte	0x00, 0xf5, 0x21, 0x00


	//----- nvinfo : EIATTR_KPARAM_INFO
	.align		4
.L_89:
        /*0038*/ 	.byte	0x04, 0x17
        /*003a*/ 	.short	(.L_91 - .L_90)
.L_90:
        /*003c*/ 	.word	0x00000000
        /*0040*/ 	.short	0x0000
        /*0042*/ 	.short	0x0000
        /*0044*/ 	.byte	0x00, 0xf5, 0x21, 0x00


	//----- nvinfo : EIATTR_SPARSE_MMA_MASK
	.align		4
.L_91:
        /*0048*/ 	.byte	0x03, 0x50
        /*004a*/ 	.short	0x0000


	//----- nvinfo : EIATTR_MAXREG_COUNT
	.align		4
        /*004c*/ 	.byte	0x03, 0x1b
        /*004e*/ 	.short	0x00ff


	//----- nvinfo : EIATTR_NUM_BARRIERS
	.align		4
        /*0050*/ 	.byte	0x02, 0x4c
        /*0052*/ 	.byte	0x01
	.zero		1


	//----- nvinfo : EIATTR_MERCURY_ISA_VERSION
	.align		4
        /*0054*/ 	.byte	0x03, 0x5f
        /*0056*/ 	.short	0x0101


	//----- nvinfo : EIATTR_VRC_CTA_INIT_COUNT
	.align		4
        /*0058*/ 	.byte	0x02, 0x4a
	.zero		1
	.zero		1


	//----- nvinfo : EIATTR_EXIT_INSTR_OFFSETS
	.align		4
        /*005c*/ 	.byte	0x04, 0x1c
        /*005e*/ 	.short	(.L_93 - .L_92)


	//   ....[0]....
.L_92:
        /*0060*/ 	.word	0x00000030


	//   ....[1]....
        /*0064*/ 	.word	0x00000910


	//----- nvinfo : EIATTR_CRS_STACK_SIZE
	.align		4
.L_93:
        /*0068*/ 	.byte	0x04, 0x1e
        /*006a*/ 	.short	(.L_95 - .L_94)
.L_94:
        /*006c*/ 	.word	0x00000000


	//----- nvinfo : EIATTR_CBANK_PARAM_SIZE
	.align		4
.L_95:
        /*0070*/ 	.byte	0x03, 0x19
        /*0072*/ 	.short	0x001c


	//----- nvinfo : EIATTR_PARAM_CBANK
	.align		4
        /*0074*/ 	.byte	0x04, 0x0a
        /*0076*/ 	.short	(.L_97 - .L_96)
	.align		4
.L_96:
        /*0078*/ 	.word	index@(.nv.constant0._Z8lu_solvePfS_S_i)
        /*007c*/ 	.short	0x0380
        /*007e*/ 	.short	0x001c


	//----- nvinfo : EIATTR_SW_WAR
	.align		4
.L_97:
        /*0080*/ 	.byte	0x04, 0x36
        /*0082*/ 	.short	(.L_99 - .L_98)
.L_98:
        /*0084*/ 	.word	0x00000008
.L_99:


//--------------------- .nv.info._Z12lu_decomposePfi --------------------------
	.section	.nv.info._Z12lu_decomposePfi,"",@"SHT_CUDA_INFO"
	.sectionflags	@""
	.align	4


	//----- nvinfo : EIATTR_CUDA_API_VERSION
	.align		4
        /*0000*/ 	.byte	0x04, 0x37
        /*0002*/ 	.short	(.L_101 - .L_100)
.L_100:
        /*0004*/ 	.word	0x00000082


	//----- nvinfo : EIATTR_KPARAM_INFO
	.align		4
.L_101:
        /*0008*/ 	.byte	0x04, 0x17
        /*000a*/ 	.short	(.L_103 - .L_102)
.L_102:
        /*000c*/ 	.word	0x00000000
        /*0010*/ 	.short	0x0001
        /*0012*/ 	.short	0x0008
        /*0014*/ 	.byte	0x00, 0xf0, 0x11, 0x00


	//----- nvinfo : EIATTR_KPARAM_INFO
	.align		4
.L_103:
        /*0018*/ 	.byte	0x04, 0x17
        /*001a*/ 	.short	(.L_105 - .L_104)
.L_104:
        /*001c*/ 	.word	0x00000000
        /*0020*/ 	.short	0x0000
        /*0022*/ 	.short	0x0000
        /*0024*/ 	.byte	0x00, 0xf5, 0x21, 0x00


	//----- nvinfo : EIATTR_SPARSE_MMA_MASK
	.align		4
.L_105:
        /*0028*/ 	.byte	0x03, 0x50
        /*002a*/ 	.short	0x0000


	//----- nvinfo : EIATTR_MAXREG_COUNT
	.align		4
        /*002c*/ 	.byte	0x03, 0x1b
        /*002e*/ 	.short	0x00ff


	//----- nvinfo : EIATTR_NUM_BARRIERS
	.align		4
        /*0030*/ 	.byte	0x02, 0x4c
        /*0032*/ 	.byte	0x01
	.zero		1


	//----- nvinfo : EIATTR_MERCURY_ISA_VERSION
	.align		4
        /*0034*/ 	.byte	0x03, 0x5f
        /*0036*/ 	.short	0x0101


	//----- nvinfo : EIATTR_VRC_CTA_INIT_COUNT
	.align		4
        /*0038*/ 	.byte	0x02, 0x4a
	.zero		1
	.zero		1


	//----- nvinfo : EIATTR_EXIT_INSTR_OFFSETS
	.align		4
        /*003c*/ 	.byte	0x04, 0x1c
        /*003e*/ 	.short	(.L_107 - .L_106)


	//   ....[0]....
.L_106:
        /*0040*/ 	.word	0x00000030


	//   ....[1]....
        /*0044*/ 	.word	0x00000b00


	//----- nvinfo : EIATTR_CRS_STACK_SIZE
	.align		4
.L_107:
        /*0048*/ 	.byte	0x04, 0x1e
        /*004a*/ 	.short	(.L_109 - .L_108)
.L_108:
        /*004c*/ 	.word	0x00000000


	//----- nvinfo : EIATTR_CBANK_PARAM_SIZE
	.align		4
.L_109:
        /*0050*/ 	.byte	0x03, 0x19
        /*0052*/ 	.short	0x000c


	//----- nvinfo : EIATTR_PARAM_CBANK
	.align		4
        /*0054*/ 	.byte	0x04, 0x0a
        /*0056*/ 	.short	(.L_111 - .L_110)
	.align		4
.L_110:
        /*0058*/ 	.word	index@(.nv.constant0._Z12lu_decomposePfi)
        /*005c*/ 	.short	0x0380
        /*005e*/ 	.short	0x000c


	//----- nvinfo : EIATTR_SW_WAR
	.align		4
.L_111:
        /*0060*/ 	.byte	0x04, 0x36
        /*0062*/ 	.short	(.L_113 - .L_112)
.L_112:
        /*0064*/ 	.word	0x00000008
.L_113:


//--------------------- .nv.info._Z11calculate_APfS_S_i --------------------------
	.section	.nv.info._Z11calculate_APfS_S_i,"",@"SHT_CUDA_INFO"
	.sectionflags	@""
	.align	4


	//----- nvinfo : EIATTR_CUDA_API_VERSION
	.align		4
        /*0000*/ 	.byte	0x04, 0x37
        /*0002*/ 	.short	(.L_115 - .L_114)
.L_114:
        /*0004*/ 	.word	0x00000082


	//----- nvinfo : EIATTR_KPARAM_INFO
	.align		4
.L_115:
        /*0008*/ 	.byte	0x04, 0x17
        /*000a*/ 	.short	(.L_117 - .L_116)
.L_116:
        /*000c*/ 	.word	0x00000000
        /*0010*/ 	.short	0x0003
        /*0012*/ 	.short	0x0018
        /*0014*/ 	.byte	0x00, 0xf0, 0x11, 0x00


	//----- nvinfo : EIATTR_KPARAM_INFO
	.align		4
.L_117:
        /*0018*/ 	.byte	0x04, 0x17
        /*001a*/ 	.short	(.L_119 - .L_118)
.L_118:
        /*001c*/ 	.word	0x00000000
        /*0020*/ 	.short	0x0002
        /*0022*/ 	.short	0x0010
        /*0024*/ 	.byte	0x00, 0xf5, 0x21, 0x00


	//----- nvinfo : EIATTR_KPARAM_INFO
	.align		4
.L_119:
        /*0028*/ 	.byte	0x04, 0x17
        /*002a*/ 	.short	(.L_121 - .L_120)
.L_120:
        /*002c*/ 	.word	0x00000000
        /*0030*/ 	.short	0x0001
        /*0032*/ 	.short	0x0008
        /*0034*/ 	.byte	0x00, 0xf5, 0x21, 0x00


	//----- nvinfo : EIATTR_KPARAM_INFO
	.align		4
.L_121:
        /*0038*/ 	.byte	0x04, 0x17
        /*003a*/ 	.short	(.L_123 - .L_122)
.L_122:
        /*003c*/ 	.word	0x00000000
        /*0040*/ 	.short	0x0000
        /*0042*/ 	.short	0x0000
        /*0044*/ 	.byte	0x00, 0xf5, 0x21, 0x00


	//----- nvinfo : EIATTR_SPARSE_MMA_MASK
	.align		4
.L_123:
        /*0048*/ 	.byte	0x03, 0x50
        /*004a*/ 	.short	0x0000


	//----- nvinfo : EIATTR_MAXREG_COUNT
	.align		4
        /*004c*/ 	.byte	0x03, 0x1b
        /*004e*/ 	.short	0x00ff


	//----- nvinfo : EIATTR_MERCURY_ISA_VERSION
	.align		4
        /*0050*/ 	.byte	0x03, 0x5f
        /*0052*/ 	.short	0x0101


	//----- nvinfo : EIATTR_VRC_CTA_INIT_COUNT
	.align		4
        /*0054*/ 	.byte	0x02, 0x4a
	.zero		1
	.zero		1


	//----- nvinfo : EIATTR_EXIT_INSTR_OFFSETS
	.align		4
        /*0058*/ 	.byte	0x04, 0x1c
        /*005a*/ 	.short	(.L_125 - .L_124)


	//   ....[0]....
.L_124:
        /*005c*/ 	.word	0x00000060


	//   ....[1]....
        /*0060*/ 	.word	0x00000ab0


	//----- nvinfo : EIATTR_CRS_STACK_SIZE
	.align		4
.L_125:
        /*0064*/ 	.byte	0x04, 0x1e
        /*0066*/ 	.short	(.L_127 - .L_126)
.L_126:
        /*0068*/ 	.word	0x00000000


	//----- nvinfo : EIATTR_CBANK_PARAM_SIZE
	.align		4
.L_127:
        /*006c*/ 	.byte	0x03, 0x19
        /*006e*/ 	.short	0x001c


	//----- nvinfo : EIATTR_PARAM_CBANK
	.align		4
        /*0070*/ 	.byte	0x04, 0x0a
        /*0072*/ 	.short	(.L_129 - .L_128)
	.align		4
.L_128:
        /*0074*/ 	.word	index@(.nv.constant0._Z11calculate_APfS_S_i)
        /*0078*/ 	.short	0x0380
        /*007a*/ 	.short	0x001c


	//----- nvinfo : EIATTR_SW_WAR
	.align		4
.L_129:
        /*007c*/ 	.byte	0x04, 0x36
        /*007e*/ 	.short	(.L_131 - .L_130)
.L_130:
        /*0080*/ 	.word	0x00000008
.L_131:


//--------------------- .nv.callgraph             --------------------------
	.section	.nv.callgraph,"",@"SHT_CUDA_CALLGRAPH"
	.align	4
	.sectionentsize	8
	.align		4
        /*0000*/ 	.word	0x00000000
	.align		4
        /*0004*/ 	.word	0xffffffff
	.align		4
        /*0008*/ 	.word	0x00000000
	.align		4
        /*000c*/ 	.word	0xfffffffe
	.align		4
        /*0010*/ 	.word	0x00000000
	.align		4
        /*0014*/ 	.word	0xfffffffd
	.align		4
        /*0018*/ 	.word	0x00000000
	.align		4
        /*001c*/ 	.word	0xfffffffc


//--------------------- .text._Z7predictPfS_S_i   --------------------------
	.section	.text._Z7predictPfS_S_i,"ax",@progbits
	.align	128
        .global         _Z7predictPfS_S_i
        .type           _Z7predictPfS_S_i,@function
        .size           _Z7predictPfS_S_i,(.L_x_105 - _Z7predictPfS_S_i)
        .other          _Z7predictPfS_S_i,@"STO_CUDA_ENTRY STV_DEFAULT"
_Z7predictPfS_S_i:
.text._Z7predictPfS_S_i:
[----:B------:R-:W-:Y:S08]  /*0000*/  LDC R1, c[0x0][0x37c] ;  /* 0x0000df00ff017b82 */ /* 0x000ff00000000800 */
[----:B------:R-:W0:Y:S01]  /*0010*/  S2UR UR5, SR_CgaCtaId ;  /* 0x00000000000579c3 */ /* 0x000e220000008800 */
[----:B------:R-:W1:Y:S01]  /*0020*/  S2R R0, SR_TID.X ;  /* 0x0000000000007919 */ /* 0x000e620000002100 */
[----:B------:R-:W-:Y:S01]  /*0030*/  UMOV UR4, 0x400 ;  /* 0x0000040000047882 */ /* 0x000fe20000000000 */
[----:B------:R-:W2:Y:S01]  /*0040*/  LDCU.64 UR6, c[0x0][0x358] ;  /* 0x00006b00ff0677ac */ /* 0x000ea20008000a00 */
[----:B------:R-:W-:Y:S01]  /*0050*/  BSSY.RECONVERGENT B0, `(.L_x_0) ;  /* 0x000005b000007945 */ /* 0x000fe20003800200 */
[----:B------:R-:W3:Y:S03]  /*0060*/  LDCU.128 UR8, c[0x0][0x380] ;  /* 0x00007000ff0877ac */ /* 0x000ee60008000c00 */
[----:B------:R-:W4:Y:S01]  /*0070*/  LDC R9, c[0x0][0x360] ;  /* 0x0000d800ff097b82 */ /* 0x000f220000000800 */
[----:B0-----:R-:W-:Y:S01]  /*0080*/  ULEA UR4, UR5, UR4, 0x18 ;  /* 0x0000000405047291 */ /* 0x001fe2000f8ec0ff */
[----:B------:R-:W0:Y:S05]  /*0090*/  LDCU UR5, c[0x0][0x398] ;  /* 0x00007300ff0577ac */ /* 0x000e2a0008000800 */
[----:B-1----:R-:W-:-:S05]  /*00a0*/  LEA R8, R0, UR4, 0x2 ;  /* 0x0000000400087c11 */ /* 0x002fca000f8e10ff */
[----:B------:R1:W-:Y:S01]  /*00b0*/  STS [R8], RZ ;  /* 0x000000ff08007388 */ /* 0x0003e20000000800 */
[----:B0-----:R-:W-:-:S13]  /*00c0*/  ISETP.GE.AND P0, PT, R0, UR5, PT ;  /* 0x0000000500007c0c */ /* 0x001fda000bf06270 */
[----:B-1234-:R-:W-:Y:S05]  /*00d0*/  @P0 BRA `(.L_x_1) ;  /* 0x0000000400480947 */ /* 0x01efea0003800000 */
[----:B------:R-:W0:Y:S01]  /*00e0*/  I2F.U32.RP R7, R9 ;  /* 0x0000000900077306 */ /* 0x000e220000209000 */
[----:B------:R-:W-:Y:S01]  /*00f0*/  IADD3 R4, PT, PT, R0, R9, RZ ;  /* 0x0000000900047210 */ /* 0x000fe20007ffe0ff */
[----:B------:R-:W-:Y:S01]  /*0100*/  BSSY.RECONVERGENT B1, `(.L_x_2) ;  /* 0x000002f000017945 */ /* 0x000fe20003800200 */
[----:B------:R-:W-:Y:S01]  /*0110*/  ISETP.NE.U32.AND P2, PT, R9, RZ, PT ;  /* 0x000000ff0900720c */ /* 0x000fe20003f45070 */
[----:B------:R-:W-:Y:S01]  /*0120*/  IMAD.MOV.U32 R10, RZ, RZ, R0 ;  /* 0x000000ffff0a7224 */ /* 0x000fe200078e0000 */
[C---:B------:R-:W-:Y:S02]  /*0130*/  ISETP.GE.U32.AND P0, PT, R4.reuse, UR5, PT ;  /* 0x0000000504007c0c */ /* 0x040fe4000bf06070 */
[----:B------:R-:W-:Y:S01]  /*0140*/  VIMNMX.U32 R5, PT, PT, R4, UR5, !PT ;  /* 0x0000000504057c48 */ /* 0x000fe2000ffe0000 */
[----:B0-----:R-:W0:Y:S02]  /*0150*/  MUFU.RCP R7, R7 ;  /* 0x0000000700077308 */ /* 0x001e240000001000 */
[----:B0-----:R-:W-:-:S06]  /*0160*/  VIADD R2, R7, 0xffffffe ;  /* 0x0ffffffe07027836 */ /* 0x001fcc0000000000 */
[----:B------:R0:W1:Y:S02]  /*0170*/  F2I.FTZ.U32.TRUNC.NTZ R3, R2 ;  /* 0x0000000200037305 */ /* 0x000064000021f000 */
[----:B0-----:R-:W-:Y:S02]  /*0180*/  IMAD.MOV.U32 R2, RZ, RZ, RZ ;  /* 0x000000ffff027224 */ /* 0x001fe400078e00ff */
[----:B-1----:R-:W-:-:S04]  /*0190*/  IMAD.MOV R6, RZ, RZ, -R3 ;  /* 0x000000ffff067224 */ /* 0x002fc800078e0a03 */
[----:B------:R-:W-:Y:S01]  /*01a0*/  IMAD R11, R6, R9, RZ ;  /* 0x00000009060b7224 */ /* 0x000fe200078e02ff */
[----:B------:R-:W-:-:S03]  /*01b0*/  SEL R6, RZ, 0x1, P0 ;  /* 0x00000001ff067807 */ /* 0x000fc60000000000 */
[----:B------:R-:W-:Y:S01]  /*01c0*/  IMAD.HI.U32 R3, R3, R11, R2 ;  /* 0x0000000b03037227 */ /* 0x000fe200078e0002 */
[----:B------:R-:W-:-:S03]  /*01d0*/  IADD3 R4, PT, PT, R5, -R4, -R6 ;  /* 0x8000000405047210 */ /* 0x000fc60007ffe806 */
[----:B------:R-:W-:Y:S02]  /*01e0*/  HFMA2 R11, -RZ, RZ, 0, 0 ;  /* 0x00000000ff0b7431 */ /* 0x000fe400000001ff */
[----:B------:R-:W-:-:S04]  /*01f0*/  IMAD.HI.U32 R3, R3, R4, RZ ;  /* 0x0000000403037227 */ /* 0x000fc800078e00ff */
[----:B------:R-:W-:-:S04]  /*0200*/  IMAD.MOV R2, RZ, RZ, -R3 ;  /* 0x000000ffff027224 */ /* 0x000fc800078e0a03 */
[----:B------:R-:W-:-:S05]  /*0210*/  IMAD R4, R9, R2, R4 ;  /* 0x0000000209047224 */ /* 0x000fca00078e0204 */
[----:B------:R-:W-:-:S13]  /*0220*/  ISETP.GE.U32.AND P0, PT, R4, R9, PT ;  /* 0x000000090400720c */ /* 0x000fda0003f06070 */
[----:B------:R-:W-:Y:S01]  /*0230*/  @P0 IADD3 R4, PT, PT, R4, -R9, RZ ;  /* 0x8000000904040210 */ /* 0x000fe20007ffe0ff */
[----:B------:R-:W-:-:S03]  /*0240*/  @P0 VIADD R3, R3, 0x1 ;  /* 0x0000000103030836 */ /* 0x000fc60000000000 */
[----:B------:R-:W-:-:S13]  /*0250*/  ISETP.GE.U32.AND P1, PT, R4, R9, PT ;  /* 0x000000090400720c */ /* 0x000fda0003f26070 */
[----:B------:R-:W-:Y:S02]  /*0260*/  @P1 IADD3 R3, PT, PT, R3, 0x1, RZ ;  /* 0x0000000103031810 */ /* 0x000fe40007ffe0ff */
[----:B------:R-:W-:-:S05]  /*0270*/  @!P2 LOP3.LUT R3, RZ, R9, RZ, 0x33, !PT ;  /* 0x00000009ff03a212 */ /* 0x000fca00078e33ff */
[----:B------:R-:W-:-:S05]  /*0280*/  IMAD.IADD R3, R6, 0x1, R3 ;  /* 0x0000000106037824 */ /* 0x000fca00078e0203 */
[C---:B------:R-:W-:Y:S02]  /*0290*/  LOP3.LUT R2, R3.reuse, 0x3, RZ, 0xc0, !PT ;  /* 0x0000000303027812 */ /* 0x040fe400078ec0ff */
[----:B------:R-:W-:Y:S02]  /*02a0*/  ISETP.GE.U32.AND P0, PT, R3, 0x3, PT ;  /* 0x000000030300780c */ /* 0x000fe40003f06070 */
[----:B------:R-:W-:-:S13]  /*02b0*/  ISETP.NE.AND P1, PT, R2, 0x3, PT ;  /* 0x000000030200780c */ /* 0x000fda0003f25270 */
[----:B------:R-:W-:Y:S05]  /*02c0*/  @!P1 BRA `(.L_x_3) ;  /* 0x0000000000489947 */ /* 0x000fea0003800000 */
[----:B------:R-:W-:Y:S01]  /*02d0*/  IADD3 R3, PT, PT, R3, 0x1, RZ ;  /* 0x0000000103037810 */ /* 0x000fe20007ffe0ff */
[----:B------:R-:W-:Y:S01]  /*02e0*/  IMAD.MOV.U32 R11, RZ, RZ, RZ ;  /* 0x000000ffff0b7224 */ /* 0x000fe200078e00ff */
[----:B------:R-:W-:Y:S02]  /*02f0*/  MOV R10, R0 ;  /* 0x00000000000a7202 */ /* 0x000fe40000000f00 */
[----:B------:R-:W-:Y:S01]  /*0300*/  LOP3.LUT R4, R3, 0x3, RZ, 0xc0, !PT ;  /* 0x0000000303047812 */ /* 0x000fe200078ec0ff */
[----:B------:R-:W-:-:S04]  /*0310*/  IMAD.WIDE.U32 R2, R0, 0x4, RZ ;  /* 0x0000000400027825 */ /* 0x000fc800078e00ff */
[----:B------:R-:W-:-:S07]  /*0320*/  IMAD.MOV R12, RZ, RZ, -R4 ;  /* 0x000000ffff0c7224 */ /* 0x000fce00078e0a04 */
.L_x_4:
[C---:B------:R-:W-:Y:S02]  /*0330*/  IADD3 R4, P1, PT, R2.reuse, UR8, RZ ;  /* 0x0000000802047c10 */ /* 0x040fe4000ff3e0ff */
[----:B------:R-:W-:Y:S02]  /*0340*/  IADD3 R6, P2, PT, R2, UR10, RZ ;  /* 0x0000000a02067c10 */ /* 0x000fe4000ff5e0ff */
[C---:B------:R-:W-:Y:S02]  /*0350*/  IADD3.X R5, PT, PT, R3.reuse, UR9, RZ, P1, !PT ;  /* 0x0000000903057c10 */ /* 0x040fe40008ffe4ff */
[----:B------:R-:W-:-:S03]  /*0360*/  IADD3.X R7, PT, PT, R3, UR11, RZ, P2, !PT ;  /* 0x0000000b03077c10 */ /* 0x000fc600097fe4ff */
[----:B------:R-:W2:Y:S04]  /*0370*/  LDG.E R4, desc[UR6][R4.64] ;  /* 0x0000000604047981 */ /* 0x000ea8000c1e1900 */
[----:B------:R-:W2:Y:S01]  /*0380*/  LDG.E R6, desc[UR6][R6.64] ;  /* 0x0000000606067981 */ /* 0x000ea2000c1e1900 */
[----:B------:R-:W-:Y:S01]  /*0390*/  IADD3 R12, PT, PT, R12, 0x1, RZ ;  /* 0x000000010c0c7810 */ /* 0x000fe20007ffe0ff */
[C---:B------:R-:W-:Y:S02]  /*03a0*/  IMAD.IADD R10, R9.reuse, 0x1, R10 ;  /* 0x00000001090a7824 */ /* 0x040fe400078e020a */
[----:B------:R-:W-:Y:S01]  /*03b0*/  IMAD.WIDE.U32 R2, R9, 0x4, R2 ;  /* 0x0000000409027825 */ /* 0x000fe200078e0002 */
[----:B------:R-:W-:-:S03]  /*03c0*/  ISETP.NE.AND P1, PT, R12, RZ, PT ;  /* 0x000000ff0c00720c */ /* 0x000fc60003f25270 */
[----:B--2---:R-:W-:-:S10]  /*03d0*/  FFMA R11, R4, R6, R11 ;  /* 0x00000006040b7223 */ /* 0x004fd4000000000b */
[----:B------:R-:W-:Y:S05]  /*03e0*/  @P1 BRA `(.L_x_4) ;  /* 0xfffffffc00d01947 */ /* 0x000fea000383ffff */
.L_x_3:
[----:B------:R-:W-:Y:S05]  /*03f0*/  BSYNC.RECONVERGENT B1 ;  /* 0x0000000000017941 */ /* 0x000fea0003800200 */
.L_x_2:
[----:B------:R-:W-:Y:S04]  /*0400*/  BSSY.RECONVERGENT B1, `(.L_x_5) ;  /* 0x000001e000017945 */ /* 0x000fe80003800200 */
[----:B------:R-:W-:Y:S05]  /*0410*/  @!P0 BRA `(.L_x_6) ;  /* 0x0000000000708947 */ /* 0x000fea0003800000 */
.L_x_7:
[----:B------:R-:W0:Y:S01]  /*0420*/  LDC.64 R2, c[0x0][0x388] ;  /* 0x0000e200ff027b82 */ /* 0x000e220000000a00 */
[----:B------:R-:W-:-:S05]  /*0430*/  IADD3 R15, PT, PT, R9, R10, RZ ;  /* 0x0000000a090f7210 */ /* 0x000fca0007ffe0ff */
[----:B------:R-:W-:Y:S02]  /*0440*/  IMAD.IADD R5, R15, 0x1, R9 ;  /* 0x000000010f057824 */ /* 0x000fe400078e0209 */
[----:B------:R-:W1:Y:S01]  /*0450*/  LDC.64 R6, c[0x0][0x380] ;  /* 0x0000e000ff067b82 */ /* 0x000e620000000a00 */
[----:B0-----:R-:W-:-:S06]  /*0460*/  IMAD.WIDE.U32 R18, R10, 0x4, R2 ;  /* 0x000000040a127825 */ /* 0x001fcc00078e0002 */
[----:B------:R-:W2:Y:S01]  /*0470*/  LDG.E R18, desc[UR6][R18.64] ;  /* 0x0000000612127981 */ /* 0x000ea2000c1e1900 */
[----:B-1----:R-:W-:-:S05]  /*0480*/  IMAD.WIDE.U32 R22, R10, 0x4, R6 ;  /* 0x000000040a167825 */ /* 0x002fca00078e0006 */
[----:B------:R-:W2:Y:S01]  /*0490*/  LDG.E R10, desc[UR6][R22.64] ;  /* 0x00000006160a7981 */ /* 0x000ea2000c1e1900 */
[----:B------:R-:W-:Y:S01]  /*04a0*/  IMAD.WIDE.U32 R20, R15, 0x4, R6 ;  /* 0x000000040f147825 */ /* 0x000fe200078e0006 */
[----:B------:R-:W-:-:S03]  /*04b0*/  IADD3 R17, PT, PT, R5, R9, RZ ;  /* 0x0000000905117210 */ /* 0x000fc60007ffe0ff */
[----:B------:R-:W-:Y:S01]  /*04c0*/  IMAD.WIDE.U32 R14, R15, 0x4, R2 ;  /* 0x000000040f0e7825 */ /* 0x000fe200078e0002 */
[----:B------:R-:W3:Y:S03]  /*04d0*/  LDG.E R16, desc[UR6][R20.64] ;  /* 0x0000000614107981 */ /* 0x000ee6000c1e1900 */
[C---:B------:R-:W-:Y:S02]  /*04e0*/  IMAD.WIDE.U32 R12, R5.reuse, 0x4, R6 ;  /* 0x00000004050c7825 */ /* 0x040fe400078e0006 */
[----:B------:R-:W3:Y:S02]  /*04f0*/  LDG.E R14, desc[UR6][R14.64] ;  /* 0x000000060e0e7981 */ /* 0x000ee4000c1e1900 */
[----:B------:R-:W-:Y:S02]  /*0500*/  IMAD.WIDE.U32 R4, R5, 0x4, R2 ;  /* 0x0000000405047825 */ /* 0x000fe400078e0002 */
[----:B------:R-:W4:Y:S02]  /*0510*/  LDG.E R12, desc[UR6][R12.64] ;  /* 0x000000060c0c7981 */ /* 0x000f24000c1e1900 */
[----:B------:R-:W-:-:S02]  /*0520*/  IMAD.WIDE.U32 R6, R17, 0x4, R6 ;  /* 0x0000000411067825 */ /* 0x000fc400078e0006 */
[----:B------:R-:W4:Y:S02]  /*0530*/  LDG.E R4, desc[UR6][R4.64] ;  /* 0x0000000604047981 */ /* 0x000f24000c1e1900 */
[C---:B------:R-:W-:Y:S02]  /*0540*/  IMAD.WIDE.U32 R2, R17.reuse, 0x4, R2 ;  /* 0x0000000411027825 */ /* 0x040fe400078e0002 */
[----:B------:R-:W5:Y:S04]  /*0550*/  LDG.E R6, desc[UR6][R6.64] ;  /* 0x0000000606067981 */ /* 0x000f68000c1e1900 */
[----:B------:R-:W5:Y:S01]  /*0560*/  LDG.E R2, desc[UR6][R2.64] ;  /* 0x0000000602027981 */ /* 0x000f62000c1e1900 */
[----:B--2---:R-:W-:Y:S01]  /*0570*/  FFMA R11, R10, R18, R11 ;  /* 0x000000120a0b7223 */ /* 0x004fe2000000000b */
[----:B------:R-:W-:-:S05]  /*0580*/  IMAD.IADD R10, R17, 0x1, R9 ;  /* 0x00000001110a7824 */ /* 0x000fca00078e0209 */
[----:B------:R-:W-:Y:S01]  /*0590*/  ISETP.GE.AND P0, PT, R10, UR5, PT ;  /* 0x000000050a007c0c */ /* 0x000fe2000bf06270 */
[----:B---3--:R-:W-:-:S04]  /*05a0*/  FFMA R11, R16, R14, R11 ;  /* 0x0000000e100b7223 */ /* 0x008fc8000000000b */
[----:B----4-:R-:W-:-:S04]  /*05b0*/  FFMA R11, R12, R4, R11 ;  /* 0x000000040c0b7223 */ /* 0x010fc8000000000b */
[----:B-----5:R-:W-:-:S04]  /*05c0*/  FFMA R11, R6, R2, R11 ;  /* 0x00000002060b7223 */ /* 0x020fc8000000000b */
[----:B------:R-:W-:Y:S05]  /*05d0*/  @!P0 BRA `(.L_x_7) ;  /* 0xfffffffc00908947 */ /* 0x000fea000383ffff */
.L_x_6:
[----:B------:R-:W-:Y:S05]  /*05e0*/  BSYNC.RECONVERGENT B1 ;  /* 0x0000000000017941 */ /* 0x000fea0003800200 */
.L_x_5:
[----:B------:R0:W-:Y:S02]  /*05f0*/  STS [R8], R11 ;  /* 0x0000000b08007388 */ /* 0x0001e40000000800 */
.L_x_1:
[----:B------:R-:W-:Y:S05]  /*0600*/  BSYNC.RECONVERGENT B0 ;  /* 0x0000000000007941 */ /* 0x000fea0003800200 */
.L_x_0:
[----:B------:R-:W-:Y:S01]  /*0610*/  BAR.SYNC.DEFER_BLOCKING 0x0 ;  /* 0x0000000000007b1d */ /* 0x000fe20000010000 */
[----:B------:R-:W-:Y:S02]  /*0620*/  ISETP.GE.U32.AND P1, PT, R9, 0x2, PT ;  /* 0x000000020900780c */ /* 0x000fe40003f26070 */
[----:B------:R-:W-:-:S11]  /*0630*/  ISETP.NE.AND P0, PT, R0, RZ, PT ;  /* 0x000000ff0000720c */ /* 0x000fd60003f05270 */
[----:B------:R-:W-:Y:S05]  /*0640*/  @!P1 BRA `(.L_x_8) ;  /* 0x0000000000349947 */ /* 0x000fea0003800000 */
[----:B------:R-:W-:-:S07]  /*0650*/  MOV R3, 0x1 ;  /* 0x0000000100037802 */ /* 0x000fce0000000f00 */
.L_x_9:
[----:B------:R-:W-:-:S05]  /*0660*/  IMAD.SHL.U32 R4, R3, 0x2, RZ ;  /* 0x0000000203047824 */ /* 0x000fca00078e00ff */
[----:B------:R-:W-:-:S04]  /*0670*/  IADD3 R5, PT, PT, R4, -0x1, RZ ;  /* 0xffffffff04057810 */ /* 0x000fc80007ffe0ff */
[----:B------:R-:W-:-:S13]  /*0680*/  LOP3.LUT P1, RZ, R5, R0, RZ, 0xc0, !PT ;  /* 0x0000000005ff7212 */ /* 0x000fda000782c0ff */
[----:B------:R-:W-:Y:S02]  /*0690*/  @!P1 IMAD R2, R3, 0x4, R8 ;  /* 0x0000000403029824 */ /* 0x000fe400078e0208 */
[----:B------:R-:W-:Y:S04]  /*06a0*/  @!P1 LDS R3, [R8] ;  /* 0x0000000008039984 */ /* 0x000fe80000000800 */
[----:B------:R-:W1:Y:S02]  /*06b0*/  @!P1 LDS R2, [R2] ;  /* 0x0000000002029984 */ /* 0x000e640000000800 */
[----:B-1----:R-:W-:Y:S01]  /*06c0*/  @!P1 FADD R5, R2, R3 ;  /* 0x0000000302059221 */ /* 0x002fe20000000000 */
[----:B------:R-:W-:-:S04]  /*06d0*/  MOV R3, R4 ;  /* 0x0000000400037202 */ /* 0x000fc80000000f00 */
[----:B------:R1:W-:Y:S01]  /*06e0*/  @!P1 STS [R8], R5 ;  /* 0x0000000508009388 */ /* 0x0003e20000000800 */
[----:B------:R-:W-:Y:S01]  /*06f0*/  BAR.SYNC.DEFER_BLOCKING 0x0 ;  /* 0x0000000000007b1d */ /* 0x000fe20000010000 */
[----:B------:R-:W-:-:S13]  /*0700*/  ISETP.GE.U32.AND P1, PT, R4, R9, PT ;  /* 0x000000090400720c */ /* 0x000fda0003f26070 */
[----:B-1----:R-:W-:Y:S05]  /*0710*/  @!P1 BRA `(.L_x_9) ;  /* 0xfffffffc00d09947 */ /* 0x002fea000383ffff */
.L_x_8:
[----:B------:R-:W-:Y:S05]  /*0720*/  @P0 EXIT ;  /* 0x000000000000094d */ /* 0x000fea0003800000 */
[----:B------:R-:W1:Y:S01]  /*0730*/  S2UR UR5, SR_CgaCtaId ;  /* 0x00000000000579c3 */ /* 0x000e620000008800 */
[----:B------:R-:W-:-:S07]  /*0740*/  UMOV UR4, 0x400 ;  /* 0x0000040000047882 */ /* 0x000fce0000000000 */
[----:B------:R-:W2:Y:S01]  /*0750*/  LDC.64 R2, c[0x0][0x390] ;  /* 0x0000e400ff027b82 */ /* 0x000ea20000000a00 */
[----:B-1----:R-:W-:-:S09]  /*0760*/  ULEA UR4, UR5, UR4, 0x18 ;  /* 0x0000000405047291 */ /* 0x002fd2000f8ec0ff */
[----:B------:R-:W2:Y:S04]  /*0770*/  LDS R5, [UR4] ;  /* 0x00000004ff057984 */ /* 0x000ea80008000800 */
[----:B--2---:R-:W-:Y:S01]  /*0780*/  STG.E desc[UR6][R2.64], R5 ;  /* 0x0000000502007986 */ /* 0x004fe2000c101906 */
[----:B------:R-:W-:Y:S05]  /*0790*/  EXIT ;  /* 0x000000000000794d */ /* 0x000fea0003800000 */
.L_x_10:
[----:B------:R-:W-:-:S00]  /*07a0*/  BRA `(.L_x_10) ;  /* 0xfffffffc00fc7947 */ /* 0x000fc0000383ffff */
[----:B------:R-:W-:-:S00]  /*07b0*/  NOP ;  /* 0x0000000000007918 */ /* 0x000fc00000000000 */
        /* <DEDUP_REMOVED lines=12> */
.L_x_105:


//--------------------- .text._Z16calculate_k_starffPfS_S_i --------------------------
	.section	.text._Z16calculate_k_starffPfS_S_i,"ax",@progbits
	.align	128
        .global         _Z16calculate_k_starffPfS_S_i
        .type           _Z16calculate_k_starffPfS_S_i,@function
        .size           _Z16calculate_k_starffPfS_S_i,(.L_x_100 - _Z16calculate_k_starffPfS_S_i)
        .other          _Z16calculate_k_starffPfS_S_i,@"STO_CUDA_ENTRY STV_DEFAULT"
_Z16calculate_k_starffPfS_S_i:
.text._Z16calculate_k_starffPfS_S_i:
[----:B------:R-:W-:Y:S01]  /*0000*/  LDC R1, c[0x0][0x37c] ;  /* 0x0000df00ff017b82 */ /* 0x000fe20000000800 */
[----:B------:R-:W0:Y:S01]  /*0010*/  S2R R4, SR_TID.X ;  /* 0x0000000000047919 */ /* 0x000e220000002100 */
[----:B------:R-:W1:Y:S02]  /*0020*/  LDCU UR4, c[0x0][0x3a0] ;  /* 0x00007400ff0477ac */ /* 0x000e640008000800 */
[----:B-1----:R-:W-:-:S06]  /*0030*/  UIMAD UR4, UR4, UR4, URZ ;  /* 0x00000004040472a4 */ /* 0x002fcc000f8e02ff */
[----:B0-----:R-:W-:-:S13]  /*0040*/  ISETP.GE.U32.AND P0, PT, R4, UR4, PT ;  /* 0x0000000404007c0c */ /* 0x001fda000bf06070 */
[----:B------:R-:W-:Y:S05]  /*0050*/  @P0 EXIT ;  /* 0x000000000000094d */ /* 0x000fea0003800000 */
[----:B------:R-:W0:Y:S01]  /*0060*/  LDC.64 R8, c[0x0][0x388] ;  /* 0x0000e200ff087b82 */ /* 0x000e220000000a00 */
[----:B------:R-:W1:Y:S01]  /*0070*/  LDCU.64 UR6, c[0x0][0x358] ;  /* 0x00006b00ff0677ac */ /* 0x000e620008000a00 */
[----:B------:R-:W2:Y:S06]  /*0080*/  LDCU UR5, c[0x0][0x380] ;  /* 0x00007000ff0577ac */ /* 0x000eac0008000800 */
[----:B------:R-:W3:Y:S01]  /*0090*/  LDC R2, c[0x0][0x360] ;  /* 0x0000d800ff027b82 */ /* 0x000ee20000000800 */
[----:B------:R-:W4:Y:S07]  /*00a0*/  LDCU UR8, c[0x0][0x384] ;  /* 0x00007080ff0877ac */ /* 0x000f2e0008000800 */
[----:B------:R-:W1:Y:S08]  /*00b0*/  LDC R3, c[0x0][0x3a0] ;  /* 0x0000e800ff037b82 */ /* 0x000e700000000800 */
[----:B------:R-:W1:Y:S01]  /*00c0*/  LDC.64 R12, c[0x0][0x390] ;  /* 0x0000e400ff0c7b82 */ /* 0x000e620000000a00 */
[----:B0-----:R-:W-:-:S07]  /*00d0*/  IMAD.WIDE.U32 R8, R4, 0x4, R8 ;  /* 0x0000000404087825 */ /* 0x001fce00078e0008 */
[----:B--2-4-:R-:W0:Y:S02]  /*00e0*/  LDC.64 R10, c[0x0][0x398] ;  /* 0x0000e600ff0a7b82 */ /* 0x014e240000000a00 */
.L_x_19:
[----:B-1----:R-:W-:-:S04]  /*00f0*/  IABS R5, R3 ;  /* 0x0000000300057213 */ /* 0x002fc80000000000 */
[----:B------:R-:W1:Y:S08]  /*0100*/  I2F.RP R0, R5 ;  /* 0x0000000500007306 */ /* 0x000e700000209400 */
[----:B-1----:R-:W1:Y:S02]  /*0110*/  MUFU.RCP R0, R0 ;  /* 0x0000000000007308 */ /* 0x002e640000001000 */
[----:B-1----:R-:W-:-:S06]  /*0120*/  VIADD R6, R0, 0xffffffe ;  /* 0x0ffffffe00067836 */ /* 0x002fcc0000000000 */
[----:B------:R1:W2:Y:S02]  /*0130*/  F2I.FTZ.U32.TRUNC.NTZ R7, R6 ;  /* 0x0000000600077305 */ /* 0x0002a4000021f000 */
[----:B-1----:R-:W-:Y:S02]  /*0140*/  IMAD.MOV.U32 R6, RZ, RZ, RZ ;  /* 0x000000ffff067224 */ /* 0x002fe400078e00ff */
[----:B--2---:R-:W-:-:S04]  /*0150*/  IMAD.MOV R14, RZ, RZ, -R7 ;  /* 0x000000ffff0e7224 */ /* 0x004fc800078e0a07 */
[----:B------:R-:W-:Y:S01]  /*0160*/  IMAD R15, R14, R5, RZ ;  /* 0x000000050e0f7224 */ /* 0x000fe200078e02ff */
[----:B------:R-:W-:-:S03]  /*0170*/  IABS R14, R4 ;  /* 0x00000004000e7213 */ /* 0x000fc60000000000 */
[----:B------:R-:W-:-:S06]  /*0180*/  IMAD.HI.U32 R7, R7, R15, R6 ;  /* 0x0000000f07077227 */ /* 0x000fcc00078e0006 */
[----:B------:R-:W-:-:S04]  /*0190*/  IMAD.HI.U32 R7, R7, R14, RZ ;  /* 0x0000000e07077227 */ /* 0x000fc800078e00ff */
[----:B------:R-:W-:-:S04]  /*01a0*/  IMAD.MOV R0, RZ, RZ, -R7 ;  /* 0x000000ffff007224 */ /* 0x000fc800078e0a07 */
[----:B------:R-:W-:-:S05]  /*01b0*/  IMAD R0, R5, R0, R14 ;  /* 0x0000000005007224 */ /* 0x000fca00078e020e */
[----:B------:R-:W-:-:S13]  /*01c0*/  ISETP.GT.U32.AND P2, PT, R5, R0, PT ;  /* 0x000000000500720c */ /* 0x000fda0003f44070 */
[----:B------:R-:W-:Y:S02]  /*01d0*/  @!P2 IMAD.IADD R0, R0, 0x1, -R5 ;  /* 0x000000010000a824 */ /* 0x000fe400078e0a05 */
[----:B------:R-:W-:Y:S01]  /*01e0*/  @!P2 VIADD R7, R7, 0x1 ;  /* 0x000000010707a836 */ /* 0x000fe20000000000 */
[----:B------:R-:W-:Y:S02]  /*01f0*/  ISETP.NE.AND P2, PT, R3, RZ, PT ;  /* 0x000000ff0300720c */ /* 0x000fe40003f45270 */
[----:B------:R-:W-:Y:S02]  /*0200*/  ISETP.GE.U32.AND P0, PT, R0, R5, PT ;  /* 0x000000050000720c */ /* 0x000fe40003f06070 */
[----:B------:R-:W-:-:S04]  /*0210*/  LOP3.LUT R0, R4, R3, RZ, 0x3c, !PT ;  /* 0x0000000304007212 */ /* 0x000fc800078e3cff */
[----:B------:R-:W-:-:S07]  /*0220*/  ISETP.GE.AND P1, PT, R0, RZ, PT ;  /* 0x000000ff0000720c */ /* 0x000fce0003f26270 */
[----:B------:R-:W-:-:S05]  /*0230*/  @P0 VIADD R7, R7, 0x1 ;  /* 0x0000000107070836 */ /* 0x000fca0000000000 */
[----:B------:R-:W-:-:S05]  /*0240*/  MOV R5, R7 ;  /* 0x0000000700057202 */ /* 0x000fca0000000f00 */
[----:B------:R-:W-:Y:S01]  /*0250*/  @!P1 IMAD.MOV R5, RZ, RZ, -R5 ;  /* 0x000000ffff059224 */ /* 0x000fe200078e0a05 */
[----:B------:R-:W-:-:S05]  /*0260*/  @!P2 LOP3.LUT R5, RZ, R3, RZ, 0x33, !PT ;  /* 0x00000003ff05a212 */ /* 0x000fca00078e33ff */
[----:B------:R-:W-:-:S06]  /*0270*/  IMAD.WIDE R6, R5, 0x4, R12 ;  /* 0x0000000405067825 */ /* 0x000fcc00078e020c */
[----:B------:R-:W2:Y:S01]  /*0280*/  LDG.E R6, desc[UR6][R6.64] ;  /* 0x0000000606067981 */ /* 0x000ea2000c1e1900 */
[----:B------:R-:W-:-:S04]  /*0290*/  IMAD.MOV R15, RZ, RZ, -R5 ;  /* 0x000000ffff0f7224 */ /* 0x000fc800078e0a05 */
[----:B------:R-:W-:-:S04]  /*02a0*/  IMAD R15, R3, R15, R4 ;  /* 0x0000000f030f7224 */ /* 0x000fc800078e0204 */
[----:B0-----:R-:W-:-:S05]  /*02b0*/  IMAD.WIDE.U32 R14, R15, 0x4, R10 ;  /* 0x000000040f0e7825 */ /* 0x001fca00078e000a */
[----:B------:R0:W5:Y:S01]  /*02c0*/  LDG.E R5, desc[UR6][R14.64] ;  /* 0x000000060e057981 */ /* 0x000162000c1e1900 */
[----:B------:R-:W-:Y:S01]  /*02d0*/  BSSY.RECONVERGENT B0, `(.L_x_11) ;  /* 0x0000008000007945 */ /* 0x000fe20003800200 */
[----:B------:R-:W-:Y:S01]  /*02e0*/  MOV R0, 0x350 ;  /* 0x0000035000007802 */ /* 0x000fe20000000f00 */
[----:B--2---:R-:W-:-:S04]  /*02f0*/  FADD R34, -R6, UR5 ;  /* 0x0000000506227e21 */ /* 0x004fc80008000100 */
[----:B------:R-:W1:Y:S02]  /*0300*/  F2F.F64.F32 R32, R34 ;  /* 0x0000002200207310 */ /* 0x000e640000201800 */
[----:B-1----:R-:W-:-:S10]  /*0310*/  DADD R16, -RZ, |R32| ;  /* 0x00000000ff107229 */ /* 0x002fd40000000520 */
[----:B------:R-:W-:Y:S02]  /*0320*/  IMAD.MOV.U32 R18, RZ, RZ, R16 ;  /* 0x000000ffff127224 */ /* 0x000fe400078e0010 */
[----:B0-----:R-:W-:-:S07]  /*0330*/  IMAD.MOV.U32 R35, RZ, RZ, R17 ;  /* 0x000000ffff237224 */ /* 0x001fce00078e0011 */
[----:B---3-5:R-:W-:Y:S05]  /*0340*/  CALL.REL.NOINC `($_Z16calculate_k_starffPfS_S_i$__internal_accurate_pow) ;  /* 0x0000000800a47944 */ /* 0x028fea0003c00000 */
[----:B------:R-:W-:Y:S05]  /*0350*/  BSYNC.RECONVERGENT B0 ;  /* 0x0000000000007941 */ /* 0x000fea0003800200 */
.L_x_11:
[----:B------:R-:W-:Y:S01]  /*0360*/  DADD R14, R32, 2 ;  /* 0x40000000200e7429 */ /* 0x000fe20000000000 */
[----:B------:R-:W-:Y:S01]  /*0370*/  FADD R5, -R5, UR8 ;  /* 0x0000000805057e21 */ /* 0x000fe20008000100 */
[----:B------:R-:W-:Y:S01]  /*0380*/  FSETP.NEU.AND P0, PT, R34, RZ, PT ;  /* 0x000000ff2200720b */ /* 0x000fe20003f0d000 */
[----:B------:R-:W-:Y:S02]  /*0390*/  BSSY.RECONVERGENT B0, `(.L_x_12) ;  /* 0x000000e000007945 */ /* 0x000fe40003800200 */
[----:B------:R-:W0:Y:S05]  /*03a0*/  F2F.F64.F32 R6, R5 ;  /* 0x0000000500067310 */ /* 0x000e2a0000201800 */
[----:B------:R-:W-:-:S02]  /*03b0*/  LOP3.LUT R14, R15, 0x7ff00000, RZ, 0xc0, !PT ;  /* 0x7ff000000f0e7812 */ /* 0x000fc400078ec0ff */
[----:B------:R-:W-:Y:S02]  /*03c0*/  FSEL R15, R18, RZ, P0 ;  /* 0x000000ff120f7208 */ /* 0x000fe40000000000 */
[----:B------:R-:W-:Y:S02]  /*03d0*/  ISETP.NE.AND P1, PT, R14, 0x7ff00000, PT ;  /* 0x7ff000000e00780c */ /* 0x000fe40003f25270 */
[----:B------:R-:W-:Y:S01]  /*03e0*/  FSEL R14, R16, RZ, P0 ;  /* 0x000000ff100e7208 */ /* 0x000fe20000000000 */
[----:B0-----:R-:W-:-:S10]  /*03f0*/  DADD R16, -RZ, |R6| ;  /* 0x00000000ff107229 */ /* 0x001fd40000000506 */
[----:B------:R-:W-:Y:S05]  /*0400*/  @P1 BRA `(.L_x_13) ;  /* 0x0000000000181947 */ /* 0x000fea0003800000 */
[----:B------:R-:W-:-:S13]  /*0410*/  FSETP.NAN.AND P0, PT, R34, R34, PT ;  /* 0x000000222200720b */ /* 0x000fda0003f08000 */
[----:B------:R-:W-:Y:S01]  /*0420*/  @P0 DADD R14, R32, 2 ;  /* 0x40000000200e0429 */ /* 0x000fe20000000000 */
[----:B------:R-:W-:Y:S10]  /*0430*/  @P0 BRA `(.L_x_13) ;  /* 0x00000000000c0947 */ /* 0x000ff40003800000 */
[----:B------:R-:W-:-:S14]  /*0440*/  DSETP.NEU.AND P0, PT, |R32|, +INF , PT ;  /* 0x7ff000002000742a */ /* 0x000fdc0003f0d200 */
[----:B------:R-:W-:Y:S02]  /*0450*/  @!P0 IMAD.MOV.U32 R14, RZ, RZ, 0x0 ;  /* 0x00000000ff0e8424 */ /* 0x000fe400078e00ff */
[----:B------:R-:W-:-:S07]  /*0460*/  @!P0 IMAD.MOV.U32 R15, RZ, RZ, 0x7ff00000 ;  /* 0x7ff00000ff0f8424 */ /* 0x000fce00078e00ff */
.L_x_13:
[----:B------:R-:W-:Y:S05]  /*0470*/  BSYNC.RECONVERGENT B0 ;  /* 0x0000000000007941 */ /* 0x000fea0003800200 */
.L_x_12:
[----:B------:R-:W-:Y:S01]  /*0480*/  DMUL R14, R14, 0.5 ;  /* 0x3fe000000e0e7828 */ /* 0x000fe20000000000 */
[----:B------:R-:W-:Y:S01]  /*0490*/  FSETP.NEU.AND P0, PT, R34, 1, PT ;  /* 0x3f8000002200780b */ /* 0x000fe20003f0d000 */
[----:B------:R-:W-:Y:S01]  /*04a0*/  BSSY.RECONVERGENT B0, `(.L_x_14) ;  /* 0x0000007000007945 */ /* 0x000fe20003800200 */
[----:B------:R-:W-:Y:S01]  /*04b0*/  IMAD.MOV.U32 R18, RZ, RZ, R16 ;  /* 0x000000ffff127224 */ /* 0x000fe200078e0010 */
[----:B------:R-:W-:Y:S02]  /*04c0*/  MOV R35, R17 ;  /* 0x0000001100237202 */ /* 0x000fe40000000f00 */
[----:B------:R-:W-:-:S04]  /*04d0*/  MOV R0, 0x510 ;  /* 0x0000051000007802 */ /* 0x000fc80000000f00 */
[----:B------:R-:W-:Y:S02]  /*04e0*/  FSEL R32, R14, RZ, P0 ;  /* 0x000000ff0e207208 */ /* 0x000fe40000000000 */
[----:B------:R-:W-:-:S07]  /*04f0*/  FSEL R33, R15, 1.75, P0 ;  /* 0x3fe000000f217808 */ /* 0x000fce0000000000 */
[----:B------:R-:W-:Y:S05]  /*0500*/  CALL.REL.NOINC `($_Z16calculate_k_starffPfS_S_i$__internal_accurate_pow) ;  /* 0x0000000800347944 */ /* 0x000fea0003c00000 */
[----:B------:R-:W-:Y:S05]  /*0510*/  BSYNC.RECONVERGENT B0 ;  /* 0x0000000000007941 */ /* 0x000fea0003800200 */
.L_x_14:
[----:B------:R-:W-:Y:S01]  /*0520*/  DADD R14, R6, 2 ;  /* 0x40000000060e7429 */ /* 0x000fe20000000000 */
[----:B------:R-:W-:Y:S01]  /*0530*/  FSETP.NEU.AND P0, PT, R5, RZ, PT ;  /* 0x000000ff0500720b */ /* 0x000fe20003f0d000 */
[----:B------:R-:W-:Y:S08]  /*0540*/  BSSY.RECONVERGENT B0, `(.L_x_15) ;  /* 0x000000c000007945 */ /* 0x000ff00003800200 */
[----:B------:R-:W-:-:S02]  /*0550*/  LOP3.LUT R14, R15, 0x7ff00000, RZ, 0xc0, !PT ;  /* 0x7ff000000f0e7812 */ /* 0x000fc400078ec0ff */
[----:B------:R-:W-:Y:S02]  /*0560*/  FSEL R15, R18, RZ, P0 ;  /* 0x000000ff120f7208 */ /* 0x000fe40000000000 */
[----:B------:R-:W-:Y:S02]  /*0570*/  ISETP.NE.AND P1, PT, R14, 0x7ff00000, PT ;  /* 0x7ff000000e00780c */ /* 0x000fe40003f25270 */
[----:B------:R-:W-:-:S11]  /*0580*/  FSEL R14, R16, RZ, P0 ;  /* 0x000000ff100e7208 */ /* 0x000fd60000000000 */
[----:B------:R-:W-:Y:S05]  /*0590*/  @P1 BRA `(.L_x_16) ;  /* 0x0000000000181947 */ /* 0x000fea0003800000 */
[----:B------:R-:W-:-:S13]  /*05a0*/  FSETP.NAN.AND P0, PT, R5, R5, PT ;  /* 0x000000050500720b */ /* 0x000fda0003f08000 */
[----:B------:R-:W-:Y:S01]  /*05b0*/  @P0 DADD R14, R6, 2 ;  /* 0x40000000060e0429 */ /* 0x000fe20000000000 */
[----:B------:R-:W-:Y:S10]  /*05c0*/  @P0 BRA `(.L_x_16) ;  /* 0x00000000000c0947 */ /* 0x000ff40003800000 */
[----:B------:R-:W-:-:S14]  /*05d0*/  DSETP.NEU.AND P0, PT, |R6|, +INF , PT ;  /* 0x7ff000000600742a */ /* 0x000fdc0003f0d200 */
[----:B------:R-:W-:Y:S02]  /*05e0*/  @!P0 IMAD.MOV.U32 R14, RZ, RZ, 0x0 ;  /* 0x00000000ff0e8424 */ /* 0x000fe400078e00ff */
[----:B------:R-:W-:-:S07]  /*05f0*/  @!P0 IMAD.MOV.U32 R15, RZ, RZ, 0x7ff00000 ;  /* 0x7ff00000ff0f8424 */ /* 0x000fce00078e00ff */
.L_x_16:
[----:B------:R-:W-:Y:S05]  /*0600*/  BSYNC.RECONVERGENT B0 ;  /* 0x0000000000007941 */ /* 0x000fea0003800200 */
.L_x_15:
[----:B------:R-:W-:Y:S01]  /*0610*/  DMUL R14, R14, 0.5 ;  /* 0x3fe000000e0e7828 */ /* 0x000fe20000000000 */
[----:B------:R-:W-:Y:S01]  /*0620*/  FSETP.NEU.AND P0, PT, R5, 1, PT ;  /* 0x3f8000000500780b */ /* 0x000fe20003f0d000 */
[----:B------:R-:W-:Y:S01]  /*0630*/  IMAD.MOV.U32 R5, RZ, RZ, 0x3bbb989d ;  /* 0x3bbb989dff057424 */ /* 0x000fe200078e00ff */
[----:B------:R-:W-:Y:S07]  /*0640*/  BSSY.RECONVERGENT B0, `(.L_x_17) ;  /* 0x0000023000007945 */ /* 0x000fee0003800200 */
[----:B------:R-:W-:Y:S01]  /*0650*/  FSEL R6, R14, RZ, P0 ;  /* 0x000000ff0e067208 */ /* 0x000fe20000000000 */
[----:B------:R-:W-:Y:S01]  /*0660*/  IMAD.MOV.U32 R14, RZ, RZ, 0x1 ;  /* 0x00000001ff0e7424 */ /* 0x000fe200078e00ff */
[----:B------:R-:W-:-:S02]  /*0670*/  FSEL R7, R15, 1.75, P0 ;  /* 0x3fe000000f077808 */ /* 0x000fc40000000000 */
[----:B------:R-:W0:Y:S04]  /*0680*/  MUFU.RCP64H R15, 2.5066280364990234375 ;  /* 0x40040d93000f7908 */ /* 0x000e280000001800 */
[----:B------:R-:W-:Y:S01]  /*0690*/  DADD R32, R32, R6 ;  /* 0x0000000020207229 */ /* 0x000fe20000000006 */
[----:B------:R-:W-:Y:S02]  /*06a0*/  IMAD.MOV.U32 R7, RZ, RZ, 0x437c0000 ;  /* 0x437c0000ff077424 */ /* 0x000fe400078e00ff */
[----:B------:R-:W-:-:S07]  /*06b0*/  IMAD.MOV.U32 R6, RZ, RZ, 0x1ff62705 ;  /* 0x1ff62705ff067424 */ /* 0x000fce00078e00ff */
[----:B------:R-:W1:Y:S02]  /*06c0*/  F2F.F32.F64 R32, R32 ;  /* 0x0000002000207310 */ /* 0x000e640000301000 */
[----:B-1----:R-:W-:-:S04]  /*06d0*/  FFMA.SAT R0, R32, -R5, 0.5 ;  /* 0x3f00000020007423 */ /* 0x002fc80000002805 */
[----:B------:R-:W-:Y:S01]  /*06e0*/  FFMA.RM R0, R0, R7, 12582913 ;  /* 0x4b40000100007423 */ /* 0x000fe20000004007 */
[----:B------:R-:W-:-:S03]  /*06f0*/  IMAD.MOV.U32 R7, RZ, RZ, 0x40040d93 ;  /* 0x40040d93ff077424 */ /* 0x000fc600078e00ff */
[C---:B------:R-:W-:Y:S01]  /*0700*/  FADD R5, R0.reuse, -12583039 ;  /* 0xcb40007f00057421 */ /* 0x040fe20000000000 */
[----:B------:R-:W-:Y:S02]  /*0710*/  SHF.L.U32 R0, R0, 0x17, RZ ;  /* 0x0000001700007819 */ /* 0x000fe400000006ff */
[----:B0-----:R-:W-:Y:S01]  /*0720*/  DFMA R16, R14, -R6, 1 ;  /* 0x3ff000000e10742b */ /* 0x001fe20000000806 */
[----:B------:R-:W-:-:S04]  /*0730*/  FFMA R5, R32, -1.4426950216293334961, -R5 ;  /* 0xbfb8aa3b20057823 */ /* 0x000fc80000000805 */
[----:B------:R-:W-:-:S03]  /*0740*/  FFMA R5, R32, -1.925963033500011079e-08, R5 ;  /* 0xb2a5706020057823 */ /* 0x000fc60000000005 */
[----:B------:R-:W-:-:S03]  /*0750*/  DFMA R16, R16, R16, R16 ;  /* 0x000000101010722b */ /* 0x000fc60000000010 */
[----:B------:R-:W0:Y:S05]  /*0760*/  MUFU.EX2 R5, R5 ;  /* 0x0000000500057308 */ /* 0x000e2a0000000800 */
[----:B------:R-:W-:-:S08]  /*0770*/  DFMA R16, R14, R16, R14 ;  /* 0x000000100e10722b */ /* 0x000fd0000000000e */
[----:B------:R-:W-:Y:S01]  /*0780*/  DFMA R18, R16, -R6, 1 ;  /* 0x3ff000001012742b */ /* 0x000fe20000000806 */
[----:B0-----:R-:W-:-:S04]  /*0790*/  FMUL R0, R0, R5 ;  /* 0x0000000500007220 */ /* 0x001fc80000400000 */
[----:B------:R-:W0:Y:S03]  /*07a0*/  F2F.F64.F32 R14, R0 ;  /* 0x00000000000e7310 */ /* 0x000e260000201800 */
[----:B------:R-:W-:-:S08]  /*07b0*/  DFMA R18, R16, R18, R16 ;  /* 0x000000121012722b */ /* 0x000fd00000000010 */
[----:B0-----:R-:W-:Y:S01]  /*07c0*/  DMUL R16, R14, R18 ;  /* 0x000000120e107228 */ /* 0x001fe20000000000 */
[----:B------:R-:W-:-:S07]  /*07d0*/  FSETP.GEU.AND P1, PT, |R15|, 6.5827683646048100446e-37, PT ;  /* 0x036000000f00780b */ /* 0x000fce0003f2e200 */
[----:B------:R-:W-:-:S08]  /*07e0*/  DFMA R6, R16, -R6, R14 ;  /* 0x800000061006722b */ /* 0x000fd0000000000e */
[----:B------:R-:W-:-:S10]  /*07f0*/  DFMA R6, R18, R6, R16 ;  /* 0x000000061206722b */ /* 0x000fd40000000010 */
[----:B------:R-:W-:-:S05]  /*0800*/  FFMA R5, RZ, 2.0633285045623779297, R7 ;  /* 0x40040d93ff057823 */ /* 0x000fca0000000007 */
[----:B------:R-:W-:-:S13]  /*0810*/  FSETP.GT.AND P0, PT, |R5|, 1.469367938527859385e-39, PT ;  /* 0x001000000500780b */ /* 0x000fda0003f04200 */
[----:B------:R-:W-:Y:S05]  /*0820*/  @P0 BRA P1, `(.L_x_18) ;  /* 0x0000000000100947 */ /* 0x000fea0000800000 */
[----:B------:R-:W-:-:S07]  /*0830*/  MOV R0, 0x850 ;  /* 0x0000085000007802 */ /* 0x000fce0000000f00 */
[----:B------:R-:W-:Y:S05]  /*0840*/  CALL.REL.NOINC `($__internal_0_$__cuda_sm20_div_rn_f64_full) ;  /* 0x0000000000287944 */ /* 0x000fea0003c00000 */
[----:B------:R-:W-:Y:S02]  /*0850*/  IMAD.MOV.U32 R6, RZ, RZ, R20 ;  /* 0x000000ffff067224 */ /* 0x000fe400078e0014 */
[----:B------:R-:W-:-:S07]  /*0860*/  IMAD.MOV.U32 R7, RZ, RZ, R21 ;  /* 0x000000ffff077224 */ /* 0x000fce00078e0015 */
.L_x_18:
[----:B------:R-:W-:Y:S05]  /*0870*/  BSYNC.RECONVERGENT B0 ;  /* 0x0000000000007941 */ /* 0x000fea0003800200 */
.L_x_17:
[----:B------:R-:W-:Y:S01]  /*0880*/  IMAD.IADD R4, R2, 0x1, R4 ;  /* 0x0000000102047824 */ /* 0x000fe200078e0204 */
[----:B------:R-:W0:Y:S04]  /*0890*/  F2F.F32.F64 R7, R6 ;  /* 0x0000000600077310 */ /* 0x000e280000301000 */
[----:B------:R-:W-:Y:S01]  /*08a0*/  ISETP.GE.U32.AND P0, PT, R4, UR4, PT ;  /* 0x0000000404007c0c */ /* 0x000fe2000bf06070 */
[----:B0-----:R0:W-:Y:S02]  /*08b0*/  STG.E desc[UR6][R8.64], R7 ;  /* 0x0000000708007986 */ /* 0x0011e4000c101906 */
[----:B0-----:R-:W-:-:S10]  /*08c0*/  IMAD.WIDE.U32 R8, R2, 0x4, R8 ;  /* 0x0000000402087825 */ /* 0x001fd400078e0008 */
[----:B------:R-:W-:Y:S05]  /*08d0*/  @!P0 BRA `(.L_x_19) ;  /* 0xfffffff800048947 */ /* 0x000fea000383ffff */
[----:B------:R-:W-:Y:S05]  /*08e0*/  EXIT ;  /* 0x000000000000794d */ /* 0x000fea0003800000 */
        .weak           $__internal_0_$__cuda_sm20_div_rn_f64_full
        .type           $__internal_0_$__cuda_sm20_div_rn_f64_full,@function
        .size           $__internal_0_$__cuda_sm20_div_rn_f64_full,($_Z16calculate_k_starffPfS_S_i$__internal_accurate_pow - $__internal_0_$__cuda_sm20_div_rn_f64_full)
$__internal_0_$__cuda_sm20_div_rn_f64_full:
[----:B------:R-:W-:Y:S01]  /*08f0*/  IMAD.MOV.U32 R7, RZ, RZ, 0x3ff40d93 ;  /* 0x3ff40d93ff077424 */ /* 0x000fe200078e00ff */
[C---:B------:R-:W-:Y:S01]  /*0900*/  FSETP.GEU.AND P1, PT, |R15|.reuse, 1.469367938527859385e-39, PT ;  /* 0x001000000f00780b */ /* 0x040fe20003f2e200 */
[----:B------:R-:W-:Y:S01]  /*0910*/  IMAD.MOV.U32 R6, RZ, RZ, 0x1ff62705 ;  /* 0x1ff62705ff067424 */ /* 0x000fe200078e00ff */
[----:B------:R-:W-:Y:S01]  /*0920*/  LOP3.LUT R5, R15, 0x7ff00000, RZ, 0xc0, !PT ;  /* 0x7ff000000f057812 */ /* 0x000fe200078ec0ff */
[----:B------:R-:W0:Y:S01]  /*0930*/  MUFU.RCP64H R17, R7 ;  /* 0x0000000700117308 */ /* 0x000e220000001800 */
[----:B------:R-:W-:Y:S01]  /*0940*/  IMAD.MOV.U32 R16, RZ, RZ, 0x1 ;  /* 0x00000001ff107424 */ /* 0x000fe200078e00ff */
[----:B------:R-:W-:Y:S01]  /*0950*/  MOV R21, 0x1ca00000 ;  /* 0x1ca0000000157802 */ /* 0x000fe20000000f00 */
[----:B------:R-:W-:Y:S01]  /*0960*/  IMAD.MOV.U32 R27, RZ, RZ, 0x40000000 ;  /* 0x40000000ff1b7424 */ /* 0x000fe200078e00ff */
[----:B------:R-:W-:Y:S01]  /*0970*/  ISETP.GE.U32.AND P0, PT, R5, 0x40000000, PT ;  /* 0x400000000500780c */ /* 0x000fe20003f06070 */
[----:B------:R-:W-:Y:S01]  /*0980*/  IMAD.MOV.U32 R26, RZ, RZ, R5 ;  /* 0x000000ffff1a7224 */ /* 0x000fe200078e0005 */
[----:B------:R-:W-:Y:S01]  /*0990*/  BSSY.RECONVERGENT B1, `(.L_x_20) ;  /* 0x0000041000017945 */ /* 0x000fe20003800200 */
[----:B------:R-:W-:Y:S01]  /*09a0*/  VIADD R28, R27, 0xffffffff ;  /* 0xffffffff1b1c7836 */ /* 0x000fe20000000000 */
[----:B------:R-:W-:Y:S01]  /*09b0*/  SEL R21, R21, 0x63400000, !P0 ;  /* 0x6340000015157807 */ /* 0x000fe20004000000 */
[----:B0-----:R-:W-:-:S08]  /*09c0*/  DFMA R18, R16, -R6, 1 ;  /* 0x3ff000001012742b */ /* 0x001fd00000000806 */
[----:B------:R-:W-:-:S08]  /*09d0*/  DFMA R18, R18, R18, R18 ;  /* 0x000000121212722b */ /* 0x000fd00000000012 */
[----:B------:R-:W-:Y:S01]  /*09e0*/  DFMA R22, R16, R18, R16 ;  /* 0x000000121016722b */ /* 0x000fe20000000010 */
[C-C-:B------:R-:W-:Y:S01]  /*09f0*/  @!P1 LOP3.LUT R18, R21.reuse, 0x80000000, R15.reuse, 0xf8, !PT ;  /* 0x8000000015129812 */ /* 0x140fe200078ef80f */
[----:B------:R-:W-:Y:S01]  /*0a00*/  IMAD.MOV.U32 R16, RZ, RZ, R14 ;  /* 0x000000ffff107224 */ /* 0x000fe200078e000e */
[----:B------:R-:W-:Y:S02]  /*0a10*/  LOP3.LUT R17, R21, 0x800fffff, R15, 0xf8, !PT ;  /* 0x800fffff15117812 */ /* 0x000fe400078ef80f */
[----:B------:R-:W-:Y:S01]  /*0a20*/  @!P1 LOP3.LUT R19, R18, 0x100000, RZ, 0xfc, !PT ;  /* 0x0010000012139812 */ /* 0x000fe200078efcff */
[----:B------:R-:W-:Y:S02]  /*0a30*/  @!P1 IMAD.MOV.U32 R18, RZ, RZ, RZ ;  /* 0x000000ffff129224 */ /* 0x000fe400078e00ff */
[----:B------:R-:W-:-:S04]  /*0a40*/  DFMA R24, R22, -R6, 1 ;  /* 0x3ff000001618742b */ /* 0x000fc80000000806 */
[----:B------:R-:W-:-:S04]  /*0a50*/  @!P1 DFMA R16, R16, 2, -R18 ;  /* 0x400000001010982b */ /* 0x000fc80000000812 */
[----:B------:R-:W-:-:S06]  /*0a60*/  DFMA R18, R22, R24, R22 ;  /* 0x000000181612722b */ /* 0x000fcc0000000016 */
[----:B------:R-:W-:Y:S02]  /*0a70*/  @!P1 LOP3.LUT R26, R17, 0x7ff00000, RZ, 0xc0, !PT ;  /* 0x7ff00000111a9812 */ /* 0x000fe400078ec0ff */
[----:B------:R-:W-:-:S03]  /*0a80*/  DMUL R24, R18, R16 ;  /* 0x0000001012187228 */ /* 0x000fc60000000000 */
[----:B------:R-:W-:-:S05]  /*0a90*/  VIADD R20, R26, 0xffffffff ;  /* 0xffffffff1a147836 */ /* 0x000fca0000000000 */
[----:B------:R-:W-:Y:S01]  /*0aa0*/  DFMA R22, R24, -R6, R16 ;  /* 0x800000061816722b */ /* 0x000fe20000000010 */
[----:B------:R-:W-:-:S04]  /*0ab0*/  ISETP.GT.U32.AND P0, PT, R20, 0x7feffffe, PT ;  /* 0x7feffffe1400780c */ /* 0x000fc80003f04070 */
[----:B------:R-:W-:-:S03]  /*0ac0*/  ISETP.GT.U32.OR P0, PT, R28, 0x7feffffe, P0 ;  /* 0x7feffffe1c00780c */ /* 0x000fc60000704470 */
[----:B------:R-:W-:-:S10]  /*0ad0*/  DFMA R18, R18, R22, R24 ;  /* 0x000000161212722b */ /* 0x000fd40000000018 */
[----:B------:R-:W-:Y:S05]  /*0ae0*/  @P0 BRA `(.L_x_21) ;  /* 0x0000000000680947 */ /* 0x000fea0003800000 */
[----:B------:R-:W-:-:S04]  /*0af0*/  MOV R14, 0x40000000 ;  /* 0x40000000000e7802 */ /* 0x000fc80000000f00 */
[----:B------:R-:W-:-:S04]  /*0b00*/  VIADDMNMX R5, R5, -R14, 0xb9600000, !PT ;  /* 0xb960000005057446 */ /* 0x000fc8000780090e */
[----:B------:R-:W-:-:S05]  /*0b10*/  VIMNMX R14, PT, PT, R5, 0x46a00000, PT ;  /* 0x46a00000050e7848 */ /* 0x000fca0003fe0100 */
[----:B------:R-:W-:Y:S02]  /*0b20*/  IMAD.IADD R22, R14, 0x1, -R21 ;  /* 0x000000010e167824 */ /* 0x000fe400078e0a15 */
[----:B------:R-:W-:Y:S02]  /*0b30*/  IMAD.MOV.U32 R14, RZ, RZ, RZ ;  /* 0x000000ffff0e7224 */ /* 0x000fe400078e00ff */
[----:B------:R-:W-:-:S06]  /*0b40*/  VIADD R15, R22, 0x7fe00000 ;  /* 0x7fe00000160f7836 */ /* 0x000fcc0000000000 */
[----:B------:R-:W-:-:S10]  /*0b50*/  DMUL R20, R18, R14 ;  /* 0x0000000e12147228 */ /* 0x000fd40000000000 */
[----:B------:R-:W-:-:S13]  /*0b60*/  FSETP.GTU.AND P0, PT, |R21|, 1.469367938527859385e-39, PT ;  /* 0x001000001500780b */ /* 0x000fda0003f0c200 */
[----:B------:R-:W-:Y:S05]  /*0b70*/  @P0 BRA `(.L_x_22) ;  /* 0x0000000000880947 */ /* 0x000fea0003800000 */
[----:B------:R-:W-:Y:S01]  /*0b80*/  DFMA R6, R18, -R6, R16 ;  /* 0x800000061206722b */ /* 0x000fe20000000010 */
[----:B------:R-:W-:-:S09]  /*0b90*/  IMAD.MOV.U32 R14, RZ, RZ, RZ ;  /* 0x000000ffff0e7224 */ /* 0x000fd200078e00ff */
[C---:B------:R-:W-:Y:S02]  /*0ba0*/  FSETP.NEU.AND P0, PT, R7.reuse, RZ, PT ;  /* 0x000000ff0700720b */ /* 0x040fe40003f0d000 */
[----:B------:R-:W-:-:S04]  /*0bb0*/  LOP3.LUT R5, R7, 0x40040d93, RZ, 0x3c, !PT ;  /* 0x40040d9307057812 */ /* 0x000fc800078e3cff */
[----:B------:R-:W-:-:S04]  /*0bc0*/  LOP3.LUT R5, R5, 0x80000000, RZ, 0xc0, !PT ;  /* 0x8000000005057812 */ /* 0x000fc800078ec0ff */
[----:B------:R-:W-:-:S03]  /*0bd0*/  LOP3.LUT R15, R5, R15, RZ, 0xfc, !PT ;  /* 0x0000000f050f7212 */ /* 0x000fc600078efcff */
[----:B------:R-:W-:Y:S05]  /*0be0*/  @!P0 BRA `(.L_x_22) ;  /* 0x00000000006c8947 */ /* 0x000fea0003800000 */
[----:B------:R-:W-:Y:S01]  /*0bf0*/  IMAD.MOV R7, RZ, RZ, -R22 ;  /* 0x000000ffff077224 */ /* 0x000fe200078e0a16 */
[----:B------:R-:W-:Y:S01]  /*0c00*/  DMUL.RP R14, R18, R14 ;  /* 0x0000000e120e7228 */ /* 0x000fe20000008000 */
[----:B------:R-:W-:-:S06]  /*0c10*/  IMAD.MOV.U32 R6, RZ, RZ, RZ ;  /* 0x000000ffff067224 */ /* 0x000fcc00078e00ff */
[----:B------:R-:W-:-:S03]  /*0c20*/  DFMA R6, R20, -R6, R18 ;  /* 0x800000061406722b */ /* 0x000fc60000000012 */
[----:B------:R-:W-:-:S03]  /*0c30*/  LOP3.LUT R5, R15, R5, RZ, 0x3c, !PT ;  /* 0x000000050f057212 */ /* 0x000fc600078e3cff */
[----:B------:R-:W-:-:S04]  /*0c40*/  IADD3 R6, PT, PT, -R22, -0x43300000, RZ ;  /* 0xbcd0000016067810 */ /* 0x000fc80007ffe1ff */
[----:B------:R-:W-:-:S04]  /*0c50*/  FSETP.NEU.AND P0, PT, |R7|, R6, PT ;  /* 0x000000060700720b */ /* 0x000fc80003f0d200 */
[----:B------:R-:W-:Y:S02]  /*0c60*/  FSEL R20, R14, R20, !P0 ;  /* 0x000000140e147208 */ /* 0x000fe40004000000 */
[----:B------:R-:W-:Y:S01]  /*0c70*/  FSEL R21, R5, R21, !P0 ;  /* 0x0000001505157208 */ /* 0x000fe20004000000 */
[----:B------:R-:W-:Y:S06]  /*0c80*/  BRA `(.L_x_22) ;  /* 0x0000000000447947 */ /* 0x000fec0003800000 */
.L_x_21:
[----:B------:R-:W-:-:S14]  /*0c90*/  DSETP.NAN.AND P0, PT, R14, R14, PT ;  /* 0x0000000e0e00722a */ /* 0x000fdc0003f08000 */
[----:B------:R-:W-:Y:S05]  /*0ca0*/  @P0 BRA `(.L_x_23) ;  /* 0x0000000000340947 */ /* 0x000fea0003800000 */
[----:B------:R-:W-:Y:S01]  /*0cb0*/  ISETP.NE.AND P0, PT, R26, R27, PT ;  /* 0x0000001b1a00720c */ /* 0x000fe20003f05270 */
[----:B------:R-:W-:Y:S01]  /*0cc0*/  IMAD.MOV.U32 R21, RZ, RZ, -0x80000 ;  /* 0xfff80000ff157424 */ /* 0x000fe200078e00ff */
[----:B------:R-:W-:-:S11]  /*0cd0*/  MOV R20, 0x0 ;  /* 0x0000000000147802 */ /* 0x000fd60000000f00 */
[----:B------:R-:W-:Y:S05]  /*0ce0*/  @!P0 BRA `(.L_x_22) ;  /* 0x00000000002c8947 */ /* 0x000fea0003800000 */
[----:B------:R-:W-:Y:S02]  /*0cf0*/  ISETP.NE.AND P0, PT, R26, 0x7ff00000, PT ;  /* 0x7ff000001a00780c */ /* 0x000fe40003f05270 */
[----:B------:R-:W-:Y:S02]  /*0d00*/  LOP3.LUT R14, R15, 0x40040d93, RZ, 0x3c, !PT ;  /* 0x40040d930f0e7812 */ /* 0x000fe400078e3cff */
[----:B------:R-:W-:Y:S02]  /*0d10*/  ISETP.EQ.OR P0, PT, R27, RZ, !P0 ;  /* 0x000000ff1b00720c */ /* 0x000fe40004702670 */
[----:B------:R-:W-:-:S11]  /*0d20*/  LOP3.LUT R21, R14, 0x80000000, RZ, 0xc0, !PT ;  /* 0x800000000e157812 */ /* 0x000fd600078ec0ff */
[----:B------:R-:W-:Y:S01]  /*0d30*/  @P0 LOP3.LUT R5, R21, 0x7ff00000, RZ, 0xfc, !PT ;  /* 0x7ff0000015050812 */ /* 0x000fe200078efcff */
[----:B------:R-:W-:Y:S02]  /*0d40*/  @!P0 IMAD.MOV.U32 R20, RZ, RZ, RZ ;  /* 0x000000ffff148224 */ /* 0x000fe400078e00ff */
[----:B------:R-:W-:Y:S02]  /*0d50*/  @P0 IMAD.MOV.U32 R20, RZ, RZ, RZ ;  /* 0x000000ffff140224 */ /* 0x000fe400078e00ff */
[----:B------:R-:W-:Y:S01]  /*0d60*/  @P0 IMAD.MOV.U32 R21, RZ, RZ, R5 ;  /* 0x000000ffff150224 */ /* 0x000fe200078e0005 */
[----:B------:R-:W-:Y:S06]  /*0d70*/  BRA `(.L_x_22) ;  /* 0x0000000000087947 */ /* 0x000fec0003800000 */
.L_x_23:
[----:B------:R-:W-:Y:S01]  /*0d80*/  LOP3.LUT R21, R15, 0x80000, RZ, 0xfc, !PT ;  /* 0x000800000f157812 */ /* 0x000fe200078efcff */
[----:B------:R-:W-:-:S07]  /*0d90*/  IMAD.MOV.U32 R20, RZ, RZ, R14 ;  /* 0x000000ffff147224 */ /* 0x000fce00078e000e */
.L_x_22:
[----:B------:R-:W-:Y:S05]  /*0da0*/  BSYNC.RECONVERGENT B1 ;  /* 0x0000000000017941 */ /* 0x000fea0003800200 */
.L_x_20:
[----:B------:R-:W-:Y:S01]  /*0db0*/  IMAD.MOV.U32 R6, RZ, RZ, R0 ;  /* 0x000000ffff067224 */ /* 0x000fe200078e0000 */
[----:B------:R-:W-:-:S04]  /*0dc0*/  MOV R7, 0x0 ;  /* 0x0000000000077802 */ /* 0x000fc80000000f00 */
[----:B------:R-:W-:Y:S05]  /*0dd0*/  RET.REL.NODEC R6 `(_Z16calculate_k_starffPfS_S_i) ;  /* 0xfffffff006887950 */ /* 0x000fea0003c3ffff */
        .type           $_Z16calculate_k_starffPfS_S_i$__internal_accurate_pow,@function
        .size           $_Z16calculate_k_starffPfS_S_i$__internal_accurate_pow,(.L_x_100 - $_Z16calculate_k_starffPfS_S_i$__internal_accurate_pow)
$_Z16calculate_k_starffPfS_S_i$__internal_accurate_pow:
[----:B------:R-:W-:Y:S01]  /*0de0*/  ISETP.GT.U32.AND P0, PT, R35, 0xfffff, PT ;  /* 0x000fffff2300780c */ /* 0x000fe20003f04070 */
[----:B------:R-:W-:Y:S01]  /*0df0*/  IMAD.MOV.U32 R14, RZ, RZ, R18 ;  /* 0x000000ffff0e7224 */ /* 0x000fe200078e0012 */
[----:B------:R-:W-:Y:S01]  /*0e00*/  UMOV UR10, 0x7d2cafe2 ;  /* 0x7d2cafe2000a7882 */ /* 0x000fe20000000000 */
[--C-:B------:R-:W-:Y:S01]  /*0e10*/  IMAD.MOV.U32 R15, RZ, RZ, R35.reuse ;  /* 0x000000ffff0f7224 */ /* 0x100fe200078e0023 */
[----:B------:R-:W-:Y:S01]  /*0e20*/  UMOV UR11, 0x3eb0f5ff ;  /* 0x3eb0f5ff000b7882 */ /* 0x000fe20000000000 */
[--C-:B------:R-:W-:Y:S01]  /*0e30*/  IMAD.MOV.U32 R16, RZ, RZ, R35.reuse ;  /* 0x000000ffff107224 */ /* 0x100fe200078e0023 */
[----:B------:R-:W-:Y:S01]  /*0e40*/  SHF.R.U32.HI R35, RZ, 0x14, R35 ;  /* 0x00000014ff237819 */ /* 0x000fe20000011623 */
[----:B------:R-:W-:Y:S01]  /*0e50*/  IMAD.MOV.U32 R22, RZ, RZ, RZ ;  /* 0x000000ffff167224 */ /* 0x000fe200078e00ff */
[----:B------:R-:W-:Y:S01]  /*0e60*/  UMOV UR12, 0x3b39803f ;  /* 0x3b39803f000c7882 */ /* 0x000fe20000000000 */
[----:B------:R-:W-:Y:S01]  /*0e70*/  IMAD.MOV.U32 R20, RZ, RZ, 0x41ad3b5a ;  /* 0x41ad3b5aff147424 */ /* 0x000fe200078e00ff */
[----:B------:R-:W-:Y:S01]  /*0e80*/  UMOV UR13, 0x3c7abc9e ;  /* 0x3c7abc9e000d7882 */ /* 0x000fe20000000000 */
[----:B------:R-:W-:-:S02]  /*0e90*/  IMAD.MOV.U32 R21, RZ, RZ, 0x3ed0f5d2 ;  /* 0x3ed0f5d2ff157424 */ /* 0x000fc400078e00ff */
[----:B------:R-:W-:-:S10]  /*0ea0*/  @!P0 DMUL R14, R14, 1.80143985094819840000e+16 ;  /* 0x435000000e0e8828 */ /* 0x000fd40000000000 */
[----:B------:R-:W-:Y:S01]  /*0eb0*/  @!P0 IMAD.MOV.U32 R16, RZ, RZ, R15 ;  /* 0x000000ffff108224 */ /* 0x000fe200078e000f */
[----:B------:R-:W-:Y:S01]  /*0ec0*/  @!P0 LEA.HI R35, R15, 0xffffffca, RZ, 0xc ;  /* 0xffffffca0f238811 */ /* 0x000fe200078f60ff */
[----:B------:R-:W-:-:S03]  /*0ed0*/  @!P0 IMAD.MOV.U32 R18, RZ, RZ, R14 ;  /* 0x000000ffff128224 */ /* 0x000fc600078e000e */
[----:B------:R-:W-:Y:S01]  /*0ee0*/  LOP3.LUT R16, R16, 0x800fffff, RZ, 0xc0, !PT ;  /* 0x800fffff10107812 */ /* 0x000fe200078ec0ff */
[----:B------:R-:W-:-:S03]  /*0ef0*/  VIADD R14, R35, 0xfffffc01 ;  /* 0xfffffc01230e7836 */ /* 0x000fc60000000000 */
[----:B------:R-:W-:-:S04]  /*0f00*/  LOP3.LUT R19, R16, 0x3ff00000, RZ, 0xfc, !PT ;  /* 0x3ff0000010137812 */ /* 0x000fc800078efcff */
[----:B------:R-:W-:-:S13]  /*0f10*/  ISETP.GE.U32.AND P1, PT, R19, 0x3ff6a09f, PT ;  /* 0x3ff6a09f1300780c */ /* 0x000fda0003f26070 */
[----:B------:R-:W-:Y:S01]  /*0f20*/  @P1 VIADD R17, R19, 0xfff00000 ;  /* 0xfff0000013111836 */ /* 0x000fe20000000000 */
[----:B------:R-:W-:-:S04]  /*0f30*/  @P1 IADD3 R14, PT, PT, R35, -0x3fe, RZ ;  /* 0xfffffc02230e1810 */ /* 0x000fc80007ffe0ff */
[----:B------:R-:W-:-:S06]  /*0f40*/  @P1 MOV R19, R17 ;  /* 0x0000001100131202 */ /* 0x000fcc0000000f00 */
[C---:B------:R-:W-:Y:S02]  /*0f50*/  DADD R24, R18.reuse, 1 ;  /* 0x3ff0000012187429 */ /* 0x040fe40000000000 */
[----:B------:R-:W-:-:S04]  /*0f60*/  DADD R18, R18, -1 ;  /* 0xbff0000012127429 */ /* 0x000fc80000000000 */
[----:B------:R-:W0:Y:S02]  /*0f70*/  MUFU.RCP64H R23, R25 ;  /* 0x0000001900177308 */ /* 0x000e240000001800 */
[----:B0-----:R-:W-:-:S08]  /*0f80*/  DFMA R16, -R24, R22, 1 ;  /* 0x3ff000001810742b */ /* 0x001fd00000000116 */
[----:B------:R-:W-:-:S08]  /*0f90*/  DFMA R16, R16, R16, R16 ;  /* 0x000000101010722b */ /* 0x000fd00000000010 */
[----:B------:R-:W-:-:S08]  /*0fa0*/  DFMA R22, R22, R16, R22 ;  /* 0x000000101616722b */ /* 0x000fd00000000016 */
[----:B------:R-:W-:-:S08]  /*0fb0*/  DMUL R16, R18, R22 ;  /* 0x0000001612107228 */ /* 0x000fd00000000000 */
[----:B------:R-:W-:-:S08]  /*0fc0*/  DFMA R16, R18, R22, R16 ;  /* 0x000000161210722b */ /* 0x000fd00000000010 */
[----:B------:R-:W-:-:S08]  /*0fd0*/  DMUL R28, R16, R16 ;  /* 0x00000010101c7228 */ /* 0x000fd00000000000 */
[----:B------:R-:W-:Y:S01]  /*0fe0*/  DFMA R20, R28, UR10, R20 ;  /* 0x0000000a1c147c2b */ /* 0x000fe20008000014 */
[----:B------:R-:W-:Y:S01]  /*0ff0*/  UMOV UR10, 0x75488a3f ;  /* 0x75488a3f000a7882 */ /* 0x000fe20000000000 */
[----:B------:R-:W-:-:S06]  /*1000*/  UMOV UR11, 0x3ef3b20a ;  /* 0x3ef3b20a000b7882 */ /* 0x000fcc0000000000 */
[----:B------:R-:W-:Y:S01]  /*1010*/  DFMA R26, R28, R20, UR10 ;  /* 0x0000000a1c1a7e2b */ /* 0x000fe20008000014 */
[----:B------:R-:W-:Y:S01]  /*1020*/  UMOV UR10, 0xe4faecd5 ;  /* 0xe4faecd5000a7882 */ /* 0x000fe20000000000 */
[----:B------:R-:W-:Y:S01]  /*1030*/  UMOV UR11, 0x3f1745cd ;  /* 0x3f1745cd000b7882 */ /* 0x000fe20000000000 */
[----:B------:R-:W-:-:S05]  /*1040*/  DADD R20, R18, -R16 ;  /* 0x0000000012147229 */ /* 0x000fca0000000810 */
[----:B------:R-:W-:Y:S01]  /*1050*/  DFMA R26, R28, R26, UR10 ;  /* 0x0000000a1c1a7e2b */ /* 0x000fe2000800001a */
[----:B------:R-:W-:Y:S01]  /*1060*/  UMOV UR10, 0x258a578b ;  /* 0x258a578b000a7882 */ /* 0x000fe20000000000 */
[----:B------:R-:W-:Y:S01]  /*1070*/  UMOV UR11, 0x3f3c71c7 ;  /* 0x3f3c71c7000b7882 */ /* 0x000fe20000000000 */
[----:B------:R-:W-:-:S05]  /*1080*/  DADD R20, R20, R20 ;  /* 0x0000000014147229 */ /* 0x000fca0000000014 */
[----:B------:R-:W-:Y:S01]  /*1090*/  DFMA R26, R28, R26, UR10 ;  /* 0x0000000a1c1a7e2b */ /* 0x000fe2000800001a */
[----:B------:R-:W-:Y:S01]  /*10a0*/  UMOV UR10, 0x9242b910 ;  /* 0x9242b910000a7882 */ /* 0x000fe20000000000 */
[----:B------:R-:W-:Y:S01]  /*10b0*/  UMOV UR11, 0x3f624924 ;  /* 0x3f624924000b7882 */ /* 0x000fe20000000000 */
[----:B------:R-:W-:-:S05]  /*10c0*/  DFMA R20, R18, -R16, R20 ;  /* 0x800000101214722b */ /* 0x000fca0000000014 */
[----:B------:R-:W-:Y:S01]  /*10d0*/  DFMA R26, R28, R26, UR10 ;  /* 0x0000000a1c1a7e2b */ /* 0x000fe2000800001a */
[----:B------:R-:W-:Y:S01]  /*10e0*/  UMOV UR10, 0x99999dfb ;  /* 0x99999dfb000a7882 */ /* 0x000fe20000000000 */
[----:B------:R-:W-:Y:S01]  /*10f0*/  UMOV UR11, 0x3f899999 ;  /* 0x3f899999000b7882 */ /* 0x000fe20000000000 */
[----:B------:R-:W-:Y:S02]  /*1100*/  DMUL R20, R22, R20 ;  /* 0x0000001416147228 */ /* 0x000fe40000000000 */
[----:B------:R-:W-:-:S03]  /*1110*/  DMUL R22, R16, R16 ;  /* 0x0000001010167228 */ /* 0x000fc60000000000 */
[----:B------:R-:W-:Y:S01]  /*1120*/  DFMA R26, R28, R26, UR10 ;  /* 0x0000000a1c1a7e2b */ /* 0x000fe2000800001a */
[----:B------:R-:W-:Y:S01]  /*1130*/  UMOV UR10, 0x55555555 ;  /* 0x55555555000a7882 */ /* 0x000fe20000000000 */
[----:B------:R-:W-:-:S03]  /*1140*/  UMOV UR11, 0x3fb55555 ;  /* 0x3fb55555000b7882 */ /* 0x000fc60000000000 */
[----:B------:R-:W-:-:S03]  /*1150*/  DMUL R30, R16, R22 ;  /* 0x00000016101e7228 */ /* 0x000fc60000000000 */
[----:B------:R-:W-:-:S08]  /*1160*/  DFMA R18, R28, R26, UR10 ;  /* 0x0000000a1c127e2b */ /* 0x000fd0000800001a */
[----:B------:R-:W-:Y:S01]  /*1170*/  DADD R24, -R18, UR10 ;  /* 0x0000000a12187e29 */ /* 0x000fe20008000100 */
[----:B------:R-:W-:Y:S01]  /*1180*/  UMOV UR10, 0xb9e7b0 ;  /* 0x00b9e7b0000a7882 */ /* 0x000fe20000000000 */
[----:B------:R-:W-:-:S06]  /*1190*/  UMOV UR11, 0x3c46a4cb ;  /* 0x3c46a4cb000b7882 */ /* 0x000fcc0000000000 */
[----:B------:R-:W-:Y:S02]  /*11a0*/  DFMA R24, R28, R26, R24 ;  /* 0x0000001a1c18722b */ /* 0x000fe40000000018 */
[----:B------:R-:W-:Y:S01]  /*11b0*/  DFMA R26, R16, R16, -R22 ;  /* 0x00000010101a722b */ /* 0x000fe20000000816 */
[----:B------:R-:W-:Y:S02]  /*11c0*/  VIADD R29, R21, 0x100000 ;  /* 0x00100000151d7836 */ /* 0x000fe40000000000 */
[----:B------:R-:W-:-:S06]  /*11d0*/  IMAD.MOV.U32 R28, RZ, RZ, R20 ;  /* 0x000000ffff1c7224 */ /* 0x000fcc00078e0014 */
[----:B------:R-:W-:Y:S02]  /*11e0*/  DFMA R26, R16, R28, R26 ;  /* 0x0000001c101a722b */ /* 0x000fe4000000001a */
[----:B------:R-:W-:Y:S01]  /*11f0*/  DADD R28, R24, -UR10 ;  /* 0x8000000a181c7e29 */ /* 0x000fe20008000000 */
[----:B------:R-:W-:Y:S01]  /*1200*/  UMOV UR10, 0x80000000 ;  /* 0x80000000000a7882 */ /* 0x000fe20000000000 */
[----:B------:R-:W-:Y:S01]  /*1210*/  DFMA R24, R16, R22, -R30 ;  /* 0x000000161018722b */ /* 0x000fe2000000081e */
[----:B------:R-:W-:-:S07]  /*1220*/  UMOV UR11, 0x43300000 ;  /* 0x43300000000b7882 */ /* 0x000fce0000000000 */
[----:B------:R-:W-:Y:S02]  /*1230*/  DFMA R24, R20, R22, R24 ;  /* 0x000000161418722b */ /* 0x000fe40000000018 */
[----:B------:R-:W-:-:S06]  /*1240*/  DADD R22, R18, R28 ;  /* 0x0000000012167229 */ /* 0x000fcc000000001c */
[----:B------:R-:W-:Y:S02]  /*1250*/  DFMA R24, R16, R26, R24 ;  /* 0x0000001a1018722b */ /* 0x000fe40000000018 */
[----:B------:R-:W-:Y:S02]  /*1260*/  DADD R26, R18, -R22 ;  /* 0x00000000121a7229 */ /* 0x000fe40000000816 */
[----:B------:R-:W-:-:S06]  /*1270*/  DMUL R18, R22, R30 ;  /* 0x0000001e16127228 */ /* 0x000fcc0000000000 */
[----:B------:R-:W-:Y:S02]  /*1280*/  DADD R28, R28, R26 ;  /* 0x000000001c1c7229 */ /* 0x000fe4000000001a */
[----:B------:R-:W-:-:S08]  /*1290*/  DFMA R26, R22, R30, -R18 ;  /* 0x0000001e161a722b */ /* 0x000fd00000000812 */
[----:B------:R-:W-:-:S08]  /*12a0*/  DFMA R24, R22, R24, R26 ;  /* 0x000000181618722b */ /* 0x000fd0000000001a */
[----:B------:R-:W-:-:S08]  /*12b0*/  DFMA R28, R28, R30, R24 ;  /* 0x0000001e1c1c722b */ /* 0x000fd00000000018 */
[----:B------:R-:W-:-:S08]  /*12c0*/  DADD R24, R18, R28 ;  /* 0x0000000012187229 */ /* 0x000fd0000000001c */
[--C-:B------:R-:W-:Y:S02]  /*12d0*/  DADD R22, R16, R24.reuse ;  /* 0x0000000010167229 */ /* 0x100fe40000000018 */
[----:B------:R-:W-:-:S06]  /*12e0*/  DADD R18, R18, -R24 ;  /* 0x0000000012127229 */ /* 0x000fcc0000000818 */
[----:B------:R-:W-:Y:S02]  /*12f0*/  DADD R16, R16, -R22 ;  /* 0x0000000010107229 */ /* 0x000fe40000000816 */
[----:B------:R-:W-:-:S06]  /*1300*/  DADD R18, R28, R18 ;  /* 0x000000001c127229 */ /* 0x000fcc0000000012 */
[----:B------:R-:W-:-:S08]  /*1310*/  DADD R16, R24, R16 ;  /* 0x0000000018107229 */ /* 0x000fd00000000010 */
[----:B------:R-:W-:-:S08]  /*1320*/  DADD R16, R18, R16 ;  /* 0x0000000012107229 */ /* 0x000fd00000000010 */
[----:B------:R-:W-:Y:S01]  /*1330*/  DADD R20, R20, R16 ;  /* 0x0000000014147229 */ /* 0x000fe20000000010 */
[----:B------:R-:W-:Y:S01]  /*1340*/  LOP3.LUT R16, R14, 0x80000000, RZ, 0x3c, !PT ;  /* 0x800000000e107812 */ /* 0x000fe200078e3cff */
[----:B------:R-:W-:-:S06]  /*1350*/  IMAD.MOV.U32 R17, RZ, RZ, 0x43300000 ;  /* 0x43300000ff117424 */ /* 0x000fcc00078e00ff */
[----:B------:R-:W-:Y:S02]  /*1360*/  DADD R18, R22, R20 ;  /* 0x0000000016127229 */ /* 0x000fe40000000014 */
[----:B------:R-:W-:Y:S01]  /*1370*/  DADD R16, R16, -UR10 ;  /* 0x8000000a10107e29 */ /* 0x000fe20008000000 */
[----:B------:R-:W-:Y:S01]  /*1380*/  UMOV UR10, 0xfefa39ef ;  /* 0xfefa39ef000a7882 */ /* 0x000fe20000000000 */
[----:B------:R-:W-:-:S04]  /*1390*/  UMOV UR11, 0x3fe62e42 ;  /* 0x3fe62e42000b7882 */ /* 0x000fc80000000000 */
[--C-:B------:R-:W-:Y:S02]  /*13a0*/  DADD R24, R22, -R18.reuse ;  /* 0x0000000016187229 */ /* 0x100fe40000000812 */
[----:B------:R-:W-:-:S06]  /*13b0*/  DFMA R14, R16, UR10, R18 ;  /* 0x0000000a100e7c2b */ /* 0x000fcc0008000012 */
[----:B------:R-:W-:Y:S02]  /*13c0*/  DADD R24, R20, R24 ;  /* 0x0000000014187229 */ /* 0x000fe40000000018 */
[----:B------:R-:W-:-:S08]  /*13d0*/  DFMA R22, R16, -UR10, R14 ;  /* 0x8000000a10167c2b */ /* 0x000fd0000800000e */
[----:B------:R-:W-:-:S08]  /*13e0*/  DADD R22, -R18, R22 ;  /* 0x0000000012167229 */ /* 0x000fd00000000116 */
[----:B------:R-:W-:-:S08]  /*13f0*/  DADD R22, R24, -R22 ;  /* 0x0000000018167229 */ /* 0x000fd00000000816 */
[----:B------:R-:W-:-:S08]  /*1400*/  DFMA R22, R16, UR12, R22 ;  /* 0x0000000c10167c2b */ /* 0x000fd00008000016 */
[----:B------:R-:W-:-:S08]  /*1410*/  DADD R16, R14, R22 ;  /* 0x000000000e107229 */ /* 0x000fd00000000016 */
[----:B------:R-:W-:Y:S02]  /*1420*/  DADD R14, R14, -R16 ;  /* 0x000000000e0e7229 */ /* 0x000fe40000000810 */
[----:B------:R-:W-:-:S06]  /*1430*/  DMUL R24, R16, 2 ;  /* 0x4000000010187828 */ /* 0x000fcc0000000000 */
[----:B------:R-:W-:Y:S02]  /*1440*/  DADD R14, R22, R14 ;  /* 0x00000000160e7229 */ /* 0x000fe4000000000e */
[----:B------:R-:W-:-:S08]  /*1450*/  DFMA R18, R16, 2, -R24 ;  /* 0x400000001012782b */ /* 0x000fd00000000818 */
[----:B------:R-:W-:Y:S01]  /*1460*/  DFMA R18, R14, 2, R18 ;  /* 0x400000000e12782b */ /* 0x000fe20000000012 */
[----:B------:R-:W-:Y:S02]  /*1470*/  IMAD.MOV.U32 R14, RZ, RZ, 0x652b82fe ;  /* 0x652b82feff0e7424 */ /* 0x000fe400078e00ff */
[----:B------:R-:W-:-:S05]  /*1480*/  IMAD.MOV.U32 R15, RZ, RZ, 0x3ff71547 ;  /* 0x3ff71547ff0f7424 */ /* 0x000fca00078e00ff */
[----:B------:R-:W-:-:S08]  /*1490*/  DADD R16, R24, R18 ;  /* 0x0000000018107229 */ /* 0x000fd00000000012 */
[----:B------:R-:W-:Y:S02]  /*14a0*/  DFMA R14, R16, R14, 6.75539944105574400000e+15 ;  /* 0x43380000100e742b */ /* 0x000fe4000000000e */
[----:B------:R-:W-:Y:S01]  /*14b0*/  FSETP.GEU.AND P0, PT, |R17|, 4.1917929649353027344, PT ;  /* 0x4086232b1100780b */ /* 0x000fe20003f0e200 */
[----:B------:R-:W-:-:S05]  /*14c0*/  DADD R24, R24, -R16 ;  /* 0x0000000018187229 */ /* 0x000fca0000000810 */
[----:B------:R-:W-:-:S03]  /*14d0*/  DADD R22, R14, -6.75539944105574400000e+15 ;  /* 0xc33800000e167429 */ /* 0x000fc60000000000 */
[----:B------:R-:W-:-:S05]  /*14e0*/  DADD R18, R18, R24 ;  /* 0x0000000012127229 */ /* 0x000fca0000000018 */
[----:B------:R-:W-:Y:S01]  /*14f0*/  DFMA R20, R22, -UR10, R16 ;  /* 0x8000000a16147c2b */ /* 0x000fe20008000010 */
[----:B------:R-:W-:Y:S01]  /*1500*/  UMOV UR10, 0x3b39803f ;  /* 0x3b39803f000a7882 */ /* 0x000fe20000000000 */
[----:B------:R-:W-:-:S06]  /*1510*/  UMOV UR11, 0x3c7abc9e ;  /* 0x3c7abc9e000b7882 */ /* 0x000fcc0000000000 */
[----:B------:R-:W-:Y:S01]  /*1520*/  DFMA R20, R22, -UR10, R20 ;  /* 0x8000000a16147c2b */ /* 0x000fe20008000014 */
[----:B------:R-:W-:Y:S01]  /*1530*/  UMOV UR10, 0x69ce2bdf ;  /* 0x69ce2bdf000a7882 */ /* 0x000fe20000000000 */
[----:B------:R-:W-:Y:S01]  /*1540*/  IMAD.MOV.U32 R22, RZ, RZ, -0x35dec16 ;  /* 0xfca213eaff167424 */ /* 0x000fe200078e00ff */
[----:B------:R-:W-:Y:S01]  /*1550*/  UMOV UR11, 0x3e5ade15 ;  /* 0x3e5ade15000b7882 */ /* 0x000fe20000000000 */
[----:B------:R-:W-:-:S06]  /*1560*/  IMAD.MOV.U32 R23, RZ, RZ, 0x3e928af3 ;  /* 0x3e928af3ff177424 */ /* 0x000fcc00078e00ff */
[----:B------:R-:W-:Y:S01]  /*1570*/  DFMA R22, R20, UR10, R22 ;  /* 0x0000000a14167c2b */ /* 0x000fe20008000016 */
[----:B------:R-:W-:Y:S01]  /*1580*/  UMOV UR10, 0x62401315 ;  /* 0x62401315000a7882 */ /* 0x000fe20000000000 */
[----:B------:R-:W-:-:S06]  /*1590*/  UMOV UR11, 0x3ec71dee ;  /* 0x3ec71dee000b7882 */ /* 0x000fcc0000000000 */
[----:B------:R-:W-:Y:S01]  /*15a0*/  DFMA R22, R20, R22, UR10 ;  /* 0x0000000a14167e2b */ /* 0x000fe20008000016 */
        /* <DEDUP_REMOVED lines=20> */
[----:B------:R-:W-:-:S08]  /*16f0*/  DFMA R22, R20, R22, UR10 ;  /* 0x0000000a14167e2b */ /* 0x000fd00008000016 */
[----:B------:R-:W-:-:S08]  /*1700*/  DFMA R22, R20, R22, 1 ;  /* 0x3ff000001416742b */ /* 0x000fd00000000016 */
[----:B------:R-:W-:-:S10]  /*1710*/  DFMA R22, R20, R22, 1 ;  /* 0x3ff000001416742b */ /* 0x000fd40000000016 */
[----:B------:R-:W-:Y:S01]  /*1720*/  IMAD R21, R14, 0x100000, R23 ;  /* 0x001000000e157824 */ /* 0x000fe200078e0217 */
[----:B------:R-:W-:Y:S01]  /*1730*/  MOV R20, R22 ;  /* 0x0000001600147202 */ /* 0x000fe20000000f00 */
[----:B------:R-:W-:Y:S06]  /*1740*/  @!P0 BRA `(.L_x_24) ;  /* 0x0000000000308947 */ /* 0x000fec0003800000 */
[----:B------:R-:W-:Y:S01]  /*1750*/  FSETP.GEU.AND P1, PT, |R17|, 4.2275390625, PT ;  /* 0x408748001100780b */ /* 0x000fe20003f2e200 */
[C---:B------:R-:W-:Y:S02]  /*1760*/  DADD R20, R16.reuse, +INF ;  /* 0x7ff0000010147429 */ /* 0x040fe40000000000 */
[----:B------:R-:W-:-:S08]  /*1770*/  DSETP.GEU.AND P0, PT, R16, RZ, PT ;  /* 0x000000ff1000722a */ /* 0x000fd00003f0e000 */
[----:B------:R-:W-:Y:S02]  /*1780*/  FSEL R20, R20, RZ, P0 ;  /* 0x000000ff14147208 */ /* 0x000fe40000000000 */
[----:B------:R-:W-:Y:S02]  /*1790*/  @!P1 LEA.HI R15, R14, R14, RZ, 0x1 ;  /* 0x0000000e0e0f9211 */ /* 0x000fe400078f08ff */
[----:B------:R-:W-:Y:S02]  /*17a0*/  FSEL R21, R21, RZ, P0 ;  /* 0x000000ff15157208 */ /* 0x000fe40000000000 */
[----:B------:R-:W-:-:S05]  /*17b0*/  @!P1 SHF.R.S32.HI R15, RZ, 0x1, R15 ;  /* 0x00000001ff0f9819 */ /* 0x000fca000001140f */
[----:B------:R-:W-:Y:S02]  /*17c0*/  @!P1 IMAD.IADD R14, R14, 0x1, -R15 ;  /* 0x000000010e0e9824 */ /* 0x000fe400078e0a0f */
[----:B------:R-:W-:-:S03]  /*17d0*/  @!P1 IMAD R23, R15, 0x100000, R23 ;  /* 0x001000000f179824 */ /* 0x000fc600078e0217 */
[----:B------:R-:W-:Y:S01]  /*17e0*/  @!P1 LEA R15, R14, 0x3ff00000, 0x14 ;  /* 0x3ff000000e0f9811 */ /* 0x000fe200078ea0ff */
[----:B------:R-:W-:-:S06]  /*17f0*/  @!P1 IMAD.MOV.U32 R14, RZ, RZ, RZ ;  /* 0x000000ffff0e9224 */ /* 0x000fcc00078e00ff */
[----:B------:R-:W-:-:S11]  /*1800*/  @!P1 DMUL R20, R22, R14 ;  /* 0x0000000e16149228 */ /* 0x000fd60000000000 */
.L_x_24:
[----:B------:R-:W-:Y:S01]  /*1810*/  DFMA R18, R18, R20, R20 ;  /* 0x000000141212722b */ /* 0x000fe20000000014 */
[----:B------:R-:W-:Y:S01]  /*1820*/  IMAD.MOV.U32 R14, RZ, RZ, R0 ;  /* 0x000000ffff0e7224 */ /* 0x000fe200078e0000 */
[----:B------:R-:W-:Y:S01]  /*1830*/  DSETP.NEU.AND P0, PT, |R20|, +INF , PT ;  /* 0x7ff000001400742a */ /* 0x000fe20003f0d200 */
[----:B------:R-:W-:-:S07]  /*1840*/  IMAD.MOV.U32 R15, RZ, RZ, 0x0 ;  /* 0x00000000ff0f7424 */ /* 0x000fce00078e00ff */
[----:B------:R-:W-:Y:S02]  /*1850*/  FSEL R16, R20, R18, !P0 ;  /* 0x0000001214107208 */ /* 0x000fe40004000000 */
[----:B------:R-:W-:Y:S01]  /*1860*/  FSEL R18, R21, R19, !P0 ;  /* 0x0000001315127208 */ /* 0x000fe20004000000 */
[----:B------:R-:W-:Y:S06]  /*1870*/  RET.REL.NODEC R14 `(_Z16calculate_k_starffPfS_S_i) ;  /* 0xffffffe40ee07950 */ /* 0x000fec0003c3ffff */
.L_x_25:
        /* <DEDUP_REMOVED lines=16> */
.L_x_100:


//--------------------- .text._Z8lu_solvePfS_S_i  --------------------------
	.section	.text._Z8lu_solvePfS_S_i,"ax",@progbits
	.align	128
        .global         _Z8lu_solvePfS_S_i
        .type           _Z8lu_solvePfS_S_i,@function
        .size           _Z8lu_solvePfS_S_i,(.L_x_101 - _Z8lu_solvePfS_S_i)
        .other          _Z8lu_solvePfS_S_i,@"STO_CUDA_ENTRY STV_DEFAULT"
_Z8lu_solvePfS_S_i:
.text._Z8lu_solvePfS_S_i:
[----:B------:R-:W-:Y:S08]  /*0000*/  LDC R1, c[0x0][0x37c] ;  /* 0x0000df00ff017b82 */ /* 0x000ff00000000800 */
[----:B------:R-:W0:Y:S02]  /*0010*/  LDC R0, c[0x0][0x398] ;  /* 0x0000e600ff007b82 */ /* 0x000e240000000800 */
[----:B0-----:R-:W-:-:S13]  /*0020*/  ISETP.GE.AND P0, PT, R0, 0x1, PT ;  /* 0x000000010000780c */ /* 0x001fda0003f06270 */
[----:B------:R-:W-:Y:S05]  /*0030*/  @!P0 EXIT ;  /* 0x000000000000894d */ /* 0x000fea0003800000 */
[----:B------:R-:W0:Y:S01]  /*0040*/  S2R R2, SR_TID.X ;  /* 0x0000000000027919 */ /* 0x000e220000002100 */
[----:B------:R-:W1:Y:S01]  /*0050*/  S2UR UR5, SR_CgaCtaId ;  /* 0x00000000000579c3 */ /* 0x000e620000008800 */
[----:B------:R-:W-:Y:S01]  /*0060*/  UMOV UR4, 0x400 ;  /* 0x0000040000047882 */ /* 0x000fe20000000000 */
[----:B------:R-:W-:Y:S01]  /*0070*/  IMAD.MOV.U32 R3, RZ, RZ, RZ ;  /* 0x000000ffff037224 */ /* 0x000fe200078e00ff */
[----:B------:R-:W2:Y:S01]  /*0080*/  LDCU UR6, c[0x0][0x360] ;  /* 0x00006c00ff0677ac */ /* 0x000ea20008000800 */
[----:B------:R-:W3:Y:S01]  /*0090*/  LDCU.64 UR8, c[0x0][0x358] ;  /* 0x00006b00ff0877ac */ /* 0x000ee20008000a00 */
[----:B-1----:R-:W-:-:S06]  /*00a0*/  ULEA UR4, UR5, UR4, 0x18 ;  /* 0x0000000405047291 */ /* 0x002fcc000f8ec0ff */
[----:B0-23--:R-:W-:-:S07]  /*00b0*/  LEA R4, R2, UR4, 0x2 ;  /* 0x0000000402047c11 */ /* 0x00dfce000f8e10ff */
.L_x_32:
[----:B------:R0:W-:Y:S01]  /*00c0*/  STS [R4], RZ ;  /* 0x000000ff04007388 */ /* 0x0001e20000000800 */
[----:B------:R-:W-:Y:S01]  /*00d0*/  ISETP.GE.U32.AND P0, PT, R2, R3, PT ;  /* 0x000000030200720c */ /* 0x000fe20003f06070 */
[----:B------:R-:W1:Y:S01]  /*00e0*/  LDCU UR4, c[0x0][0x398] ;  /* 0x00007300ff0477ac */ /* 0x000e620008000800 */
[----:B------:R-:W-:Y:S11]  /*00f0*/  BSSY.RECONVERGENT B0, `(.L_x_26) ;  /* 0x0000012000007945 */ /* 0x000ff60003800200 */
[----:B0-----:R-:W-:Y:S05]  /*0100*/  @P0 BRA `(.L_x_27) ;  /* 0x0000000000400947 */ /* 0x001fea0003800000 */
[----:B------:R-:W0:Y:S01]  /*0110*/  LDC.64 R10, c[0x0][0x380] ;  /* 0x0000e000ff0a7b82 */ /* 0x000e220000000a00 */
[----:B------:R-:W-:Y:S01]  /*0120*/  BSSY.RECONVERGENT B1, `(.L_x_28) ;  /* 0x000000d000017945 */ /* 0x000fe20003800200 */
[----:B------:R-:W-:Y:S02]  /*0130*/  IMAD.MOV.U32 R5, RZ, RZ, RZ ;  /* 0x000000ffff057224 */ /* 0x000fe400078e00ff */
[----:B------:R-:W-:-:S04]  /*0140*/  IMAD.MOV.U32 R0, RZ, RZ, R2 ;  /* 0x000000ffff007224 */ /* 0x000fc800078e0002 */
[----:B------:R-:W2:Y:S03]  /*0150*/  LDC.64 R12, c[0x0][0x388] ;  /* 0x0000e200ff0c7b82 */ /* 0x000ea60000000a00 */
.L_x_29:
[----:B-1----:R-:W-:Y:S02]  /*0160*/  IMAD R7, R3, UR4, R0 ;  /* 0x0000000403077c24 */ /* 0x002fe4000f8e0200 */
[----:B--2---:R-:W-:-:S04]  /*0170*/  IMAD.WIDE.U32 R8, R0, 0x4, R12 ;  /* 0x0000000400087825 */ /* 0x004fc800078e000c */
[----:B0-----:R-:W-:Y:S02]  /*0180*/  IMAD.WIDE.U32 R6, R7, 0x4, R10 ;  /* 0x0000000407067825 */ /* 0x001fe400078e000a */
[----:B------:R-:W2:Y:S04]  /*0190*/  LDG.E R8, desc[UR8][R8.64] ;  /* 0x0000000808087981 */ /* 0x000ea8000c1e1900 */
[----:B------:R-:W2:Y:S01]  /*01a0*/  LDG.E R6, desc[UR8][R6.64] ;  /* 0x0000000806067981 */ /* 0x000ea2000c1e1900 */
[----:B------:R-:W-:-:S05]  /*01b0*/  VIADD R0, R0, UR6 ;  /* 0x0000000600007c36 */ /* 0x000fca0008000000 */
[----:B------:R-:W-:Y:S01]  /*01c0*/  ISETP.GE.U32.AND P0, PT, R0, R3, PT ;  /* 0x000000030000720c */ /* 0x000fe20003f06070 */
[----:B--2---:R-:W-:-:S12]  /*01d0*/  FFMA R5, R6, R8, R5 ;  /* 0x0000000806057223 */ /* 0x004fd80000000005 */
[----:B------:R-:W-:Y:S05]  /*01e0*/  @!P0 BRA `(.L_x_29) ;  /* 0xfffffffc00dc8947 */ /* 0x000fea000383ffff */
[----:B------:R-:W-:Y:S05]  /*01f0*/  BSYNC.RECONVERGENT B1 ;  /* 0x0000000000017941 */ /* 0x000fea0003800200 */
.L_x_28:
[----:B------:R0:W-:Y:S02]  /*0200*/  STS [R4], R5 ;  /* 0x0000000504007388 */ /* 0x0001e40000000800 */
.L_x_27:
[----:B-1----:R-:W-:Y:S05]  /*0210*/  BSYNC.RECONVERGENT B0 ;  /* 0x0000000000007941 */ /* 0x002fea0003800200 */
.L_x_26:
[----:B------:R-:W-:Y:S01]  /*0220*/  BAR.SYNC.DEFER_BLOCKING 0x0 ;  /* 0x0000000000007b1d */ /* 0x000fe20000010000 */
[----:B------:R-:W-:-:S09]  /*0230*/  UISETP.GE.U32.AND UP0, UPT, UR6, 0x2, UPT ;  /* 0x000000020600788c */ /* 0x000fd2000bf06070 */
[----:B------:R-:W-:Y:S05]  /*0240*/  BRA.U !UP0, `(.L_x_30) ;  /* 0x0000000108347547 */ /* 0x000fea000b800000 */
[----:B0-----:R-:W-:-:S07]  /*0250*/  IMAD.MOV.U32 R5, RZ, RZ, 0x1 ;  /* 0x00000001ff057424 */ /* 0x001fce00078e00ff */
.L_x_31:
[----:B------:R-:W-:-:S04]  /*0260*/  IMAD.SHL.U32 R6, R5, 0x2, RZ ;  /* 0x0000000205067824 */ /* 0x000fc800078e00ff */
[----:B------:R-:W-:-:S05]  /*0270*/  VIADD R7, R6, 0xffffffff ;  /* 0xffffffff06077836 */ /* 0x000fca0000000000 */
[----:B------:R-:W-:-:S13]  /*0280*/  LOP3.LUT P0, RZ, R7, R2, RZ, 0xc0, !PT ;  /* 0x0000000207ff7212 */ /* 0x000fda000780c0ff */
[----:B------:R-:W-:Y:S02]  /*0290*/  @!P0 IMAD R0, R5, 0x4, R4 ;  /* 0x0000000405008824 */ /* 0x000fe400078e0204 */
[----:B------:R-:W-:Y:S04]  /*02a0*/  @!P0 LDS R5, [R4] ;  /* 0x0000000004058984 */ /* 0x000fe80000000800 */
[----:B------:R-:W0:Y:S02]  /*02b0*/  @!P0 LDS R0, [R0] ;  /* 0x0000000000008984 */ /* 0x000e240000000800 */
[----:B0-----:R-:W-:Y:S01]  /*02c0*/  @!P0 FADD R7, R0, R5 ;  /* 0x0000000500078221 */ /* 0x001fe20000000000 */
[----:B------:R-:W-:-:S04]  /*02d0*/  MOV R5, R6 ;  /* 0x0000000600057202 */ /* 0x000fc80000000f00 */
[----:B------:R1:W-:Y:S01]  /*02e0*/  @!P0 STS [R4], R7 ;  /* 0x0000000704008388 */ /* 0x0003e20000000800 */
[----:B------:R-:W-:Y:S01]  /*02f0*/  BAR.SYNC.DEFER_BLOCKING 0x0 ;  /* 0x0000000000007b1d */ /* 0x000fe20000010000 */
[----:B------:R-:W-:-:S13]  /*0300*/  ISETP.GE.U32.AND P0, PT, R6, UR6, PT ;  /* 0x0000000606007c0c */ /* 0x000fda000bf06070 */
[----:B-1----:R-:W-:Y:S05]  /*0310*/  @!P0 BRA `(.L_x_31) ;  /* 0xfffffffc00d08947 */ /* 0x002fea000383ffff */
.L_x_30:
[----:B------:R-:W-:Y:S01]  /*0320*/  ISETP.NE.AND P0, PT, R2, RZ, PT ;  /* 0x000000ff0200720c */ /* 0x000fe20003f05270 */
[----:B------:R-:W1:-:S12]  /*0330*/  LDCU UR4, c[0x0][0x398] ;  /* 0x00007300ff0477ac */ /* 0x000e580008000800 */
[----:B------:R-:W2:Y:S08]  /*0340*/  @!P0 LDC.64 R6, c[0x0][0x390] ;  /* 0x0000e400ff068b82 */ /* 0x000eb00000000a00 */
[----:B------:R-:W3:Y:S01]  /*0350*/  @!P0 LDC.64 R8, c[0x0][0x388] ;  /* 0x0000e200ff088b82 */ /* 0x000ee20000000a00 */
[----:B--2---:R-:W-:-:S06]  /*0360*/  @!P0 IMAD.WIDE.U32 R6, R3, 0x4, R6 ;  /* 0x0000000403068825 */ /* 0x004fcc00078e0006 */
[----:B------:R-:W2:Y:S01]  /*0370*/  @!P0 LDG.E R6, desc[UR8][R6.64] ;  /* 0x0000000806068981 */ /* 0x000ea2000c1e1900 */
[----:B------:R-:W-:Y:S01]  /*0380*/  @!P0 MOV R0, 0x400 ;  /* 0x0000040000008802 */ /* 0x000fe20000000f00 */
[C---:B---3--:R-:W-:Y:S01]  /*0390*/  @!P0 IMAD.WIDE.U32 R8, R3.reuse, 0x4, R8 ;  /* 0x0000000403088825 */ /* 0x048fe200078e0008 */
[----:B0-----:R-:W0:Y:S03]  /*03a0*/  @!P0 S2R R5, SR_CgaCtaId ;  /* 0x0000000000058919 */ /* 0x001e260000008800 */
[----:B------:R-:W-:Y:S01]  /*03b0*/  VIADD R3, R3, 0x1 ;  /* 0x0000000103037836 */ /* 0x000fe20000000000 */
[----:B0-----:R-:W-:-:S05]  /*03c0*/  @!P0 LEA R0, R5, R0, 0x18 ;  /* 0x0000000005008211 */ /* 0x001fca00078ec0ff */
[----:B------:R-:W2:Y:S02]  /*03d0*/  @!P0 LDS R5, [R0] ;  /* 0x0000000000058984 */ /* 0x000ea40000000800 */
[----:B--2---:R-:W-:-:S05]  /*03e0*/  @!P0 FADD R5, R6, -R5 ;  /* 0x8000000506058221 */ /* 0x004fca0000000000 */
[----:B------:R0:W-:Y:S01]  /*03f0*/  @!P0 STG.E desc[UR8][R8.64], R5 ;  /* 0x0000000508008986 */ /* 0x0001e2000c101908 */
[----:B-1----:R-:W-:-:S13]  /*0400*/  ISETP.NE.AND P0, PT, R3, UR4, PT ;  /* 0x0000000403007c0c */ /* 0x002fda000bf05270 */
[----:B0-----:R-:W-:Y:S05]  /*0410*/  @P0 BRA `(.L_x_32) ;  /* 0xfffffffc00280947 */ /* 0x001fea000383ffff */
[----:B------:R-:W0:Y:S02]  /*0420*/  LDCU UR4, c[0x0][0x398] ;  /* 0x00007300ff0477ac */ /* 0x000e240008000800 */
[----:B0-----:R-:W-:-:S07]  /*0430*/  IMAD.U32 R5, RZ, RZ, UR4 ;  /* 0x00000004ff057e24 */ /* 0x001fce000f8e00ff */
.L_x_42:
[----:B0-----:R-:W0:Y:S01]  /*0440*/  LDCU UR4, c[0x0][0x398] ;  /* 0x00007300ff0477ac */ /* 0x001e220008000800 */
[----:B-1----:R1:W-:Y:S01]  /*0450*/  STS [R4], RZ ;  /* 0x000000ff04007388 */ /* 0x0023e20000000800 */
[----:B------:R-:W-:Y:S01]  /*0460*/  IMAD.IADD R0, R2, 0x1, R5 ;  /* 0x0000000102007824 */ /* 0x000fe200078e0205 */
[----:B------:R-:W-:Y:S01]  /*0470*/  BSSY.RECONVERGENT B0, `(.L_x_33) ;  /* 0x0000014000007945 */ /* 0x000fe20003800200 */
[----:B------:R-:W-:-:S03]  /*0480*/  VIADD R8, R5, 0xffffffff ;  /* 0xffffffff05087836 */ /* 0x000fc60000000000 */
[----:B0-----:R-:W-:-:S13]  /*0490*/  ISETP.GE.AND P0, PT, R0, UR4, PT ;  /* 0x0000000400007c0c */ /* 0x001fda000bf06270 */
[----:B-1----:R-:W-:Y:S05]  /*04a0*/  @P0 BRA `(.L_x_34) ;  /* 0x0000000000400947 */ /* 0x002fea0003800000 */
[----:B------:R-:W0:Y:S01]  /*04b0*/  LDC.64 R14, c[0x0][0x380] ;  /* 0x0000e000ff0e7b82 */ /* 0x000e220000000a00 */
[----:B------:R-:W-:Y:S01]  /*04c0*/  BSSY.RECONVERGENT B1, `(.L_x_35) ;  /* 0x000000d000017945 */ /* 0x000fe20003800200 */
[----:B------:R-:W-:Y:S02]  /*04d0*/  IMAD.MOV.U32 R9, RZ, RZ, RZ ;  /* 0x000000ffff097224 */ /* 0x000fe400078e00ff */
[----:B------:R-:W-:-:S04]  /*04e0*/  IMAD R3, R8, UR4, R0 ;  /* 0x0000000408037c24 */ /* 0x000fc8000f8e0200 */
[----:B------:R-:W1:Y:S03]  /*04f0*/  LDC.64 R12, c[0x0][0x388] ;  /* 0x0000e200ff0c7b82 */ /* 0x000e660000000a00 */
.L_x_36:
[----:B-1----:R-:W-:-:S04]  /*0500*/  IMAD.WIDE R6, R0, 0x4, R12 ;  /* 0x0000000400067825 */ /* 0x002fc800078e020c */
[C---:B0-----:R-:W-:Y:S02]  /*0510*/  IMAD.WIDE R10, R3.reuse, 0x4, R14 ;  /* 0x00000004030a7825 */ /* 0x041fe400078e020e */
[----:B------:R-:W2:Y:S04]  /*0520*/  LDG.E R6, desc[UR8][R6.64] ;  /* 0x0000000806067981 */ /* 0x000ea8000c1e1900 */
[----:B------:R-:W2:Y:S01]  /*0530*/  LDG.E R10, desc[UR8][R10.64] ;  /* 0x000000080a0a7981 */ /* 0x000ea2000c1e1900 */
[----:B------:R-:W-:Y:S01]  /*0540*/  VIADD R0, R0, UR6 ;  /* 0x0000000600007c36 */ /* 0x000fe20008000000 */
[----:B------:R-:W-:-:S04]  /*0550*/  IADD3 R3, PT, PT, R3, UR6, RZ ;  /* 0x0000000603037c10 */ /* 0x000fc8000fffe0ff */
[----:B------:R-:W-:Y:S01]  /*0560*/  ISETP.GE.AND P0, PT, R0, UR4, PT ;  /* 0x0000000400007c0c */ /* 0x000fe2000bf06270 */
[----:B--2---:R-:W-:-:S12]  /*0570*/  FFMA R9, R10, R6, R9 ;  /* 0x000000060a097223 */ /* 0x004fd80000000009 */
[----:B------:R-:W-:Y:S05]  /*0580*/  @!P0 BRA `(.L_x_36) ;  /* 0xfffffffc00dc8947 */ /* 0x000fea000383ffff */
[----:B------:R-:W-:Y:S05]  /*0590*/  BSYNC.RECONVERGENT B1 ;  /* 0x0000000000017941 */ /* 0x000fea0003800200 */
.L_x_35:
[----:B------:R0:W-:Y:S02]  /*05a0*/  STS [R4], R9 ;  /* 0x0000000904007388 */ /* 0x0001e40000000800 */
.L_x_34:
[----:B------:R-:W-:Y:S05]  /*05b0*/  BSYNC.RECONVERGENT B0 ;  /* 0x0000000000007941 */ /* 0x000fea0003800200 */
.L_x_33:
[----:B------:R-:W-:Y:S01]  /*05c0*/  BAR.SYNC.DEFER_BLOCKING 0x0 ;  /* 0x0000000000007b1d */ /* 0x000fe20000010000 */
[----:B------:R-:W-:Y:S01]  /*05d0*/  UISETP.GE.U32.AND UP0, UPT, UR6, 0x2, UPT ;  /* 0x000000020600788c */ /* 0x000fe2000bf06070 */
[----:B------:R-:W-:-:S08]  /*05e0*/  ISETP.NE.AND P1, PT, R2, RZ, PT ;  /* 0x000000ff0200720c */ /* 0x000fd00003f25270 */
[----:B------:R-:W-:Y:S05]  /*05f0*/  BRA.U !UP0, `(.L_x_37) ;  /* 0x0000000108347547 */ /* 0x000fea000b800000 */
[----:B------:R-:W-:-:S07]  /*0600*/  IMAD.MOV.U32 R3, RZ, RZ, 0x1 ;  /* 0x00000001ff037424 */ /* 0x000fce00078e00ff */
.L_x_38:
[----:B------:R-:W-:-:S04]  /*0610*/  IMAD.SHL.U32 R6, R3, 0x2, RZ ;  /* 0x0000000203067824 */ /* 0x000fc800078e00ff */
[----:B------:R-:W-:-:S05]  /*0620*/  VIADD R7, R6, 0xffffffff ;  /* 0xffffffff06077836 */ /* 0x000fca0000000000 */
[----:B------:R-:W-:-:S13]  /*0630*/  LOP3.LUT P0, RZ, R7, R2, RZ, 0xc0, !PT ;  /* 0x0000000207ff7212 */ /* 0x000fda000780c0ff */
[----:B------:R-:W-:Y:S02]  /*0640*/  @!P0 IMAD R0, R3, 0x4, R4 ;  /* 0x0000000403008824 */ /* 0x000fe400078e0204 */
[----:B------:R-:W-:Y:S04]  /*0650*/  @!P0 LDS R3, [R4] ;  /* 0x0000000004038984 */ /* 0x000fe80000000800 */
[----:B------:R-:W1:Y:S02]  /*0660*/  @!P0 LDS R0, [R0] ;  /* 0x0000000000008984 */ /* 0x000e640000000800 */
[----:B-1----:R-:W-:Y:S01]  /*0670*/  @!P0 FADD R7, R0, R3 ;  /* 0x0000000300078221 */ /* 0x002fe20000000000 */
[----:B------:R-:W-:-:S04]  /*0680*/  IMAD.MOV.U32 R3, RZ, RZ, R6 ;  /* 0x000000ffff037224 */ /* 0x000fc800078e0006 */
[----:B------:R1:W-:Y:S01]  /*0690*/  @!P0 STS [R4], R7 ;  /* 0x0000000704008388 */ /* 0x0003e20000000800 */
[----:B------:R-:W-:Y:S01]  /*06a0*/  BAR.SYNC.DEFER_BLOCKING 0x0 ;  /* 0x0000000000007b1d */ /* 0x000fe20000010000 */
[----:B------:R-:W-:-:S13]  /*06b0*/  ISETP.GE.U32.AND P0, PT, R6, UR6, PT ;  /* 0x0000000606007c0c */ /* 0x000fda000bf06070 */
[----:B-1----:R-:W-:Y:S05]  /*06c0*/  @!P0 BRA `(.L_x_38) ;  /* 0xfffffffc00d08947 */ /* 0x002fea000383ffff */
.L_x_37:
[----:B------:R-:W-:Y:S04]  /*06d0*/  BSSY.RECONVERGENT B0, `(.L_x_39) ;  /* 0x0000020000007945 */ /* 0x000fe80003800200 */
[----:B------:R-:W-:Y:S05]  /*06e0*/  @P1 BRA `(.L_x_40) ;  /* 0x0000000000781947 */ /* 0x000fea0003800000 */
[----:B------:R-:W1:Y:S08]  /*06f0*/  LDC.64 R6, c[0x0][0x388] ;  /* 0x0000e200ff067b82 */ /* 0x000e700000000a00 */
[----:B------:R-:W2:Y:S01]  /*0700*/  S2UR UR5, SR_CgaCtaId ;  /* 0x00000000000579c3 */ /* 0x000ea20000008800 */
[----:B------:R-:W-:-:S07]  /*0710*/  UMOV UR4, 0x400 ;  /* 0x0000040000047882 */ /* 0x000fce0000000000 */
[----:B0-----:R-:W0:Y:S01]  /*0720*/  LDC R9, c[0x0][0x398] ;  /* 0x0000e600ff097b82 */ /* 0x001e220000000800 */
[----:B-1----:R-:W-:-:S07]  /*0730*/  IMAD.WIDE R6, R5, 0x4, R6 ;  /* 0x0000000405067825 */ /* 0x002fce00078e0206 */
[----:B------:R-:W1:Y:S01]  /*0740*/  LDC.64 R10, c[0x0][0x380] ;  /* 0x0000e000ff0a7b82 */ /* 0x000e620000000a00 */
[----:B------:R-:W3:Y:S01]  /*0750*/  LDG.E R3, desc[UR8][R6.64+-0x4] ;  /* 0xfffffc0806037981 */ /* 0x000ee2000c1e1900 */
[----:B--2---:R-:W-:Y:S01]  /*0760*/  ULEA UR4, UR5, UR4, 0x18 ;  /* 0x0000000405047291 */ /* 0x004fe2000f8ec0ff */
[----:B0-----:R-:W-:-:S08]  /*0770*/  IMAD R12, R8, R9, RZ ;  /* 0x00000009080c7224 */ /* 0x001fd000078e02ff */
[----:B------:R-:W3:Y:S01]  /*0780*/  LDS R0, [UR4] ;  /* 0x00000004ff007984 */ /* 0x000ee20008000800 */
[----:B------:R-:W-:Y:S02]  /*0790*/  SHF.R.S32.HI R14, RZ, 0x1f, R12 ;  /* 0x0000001fff0e7819 */ /* 0x000fe4000001140c */
[----:B------:R-:W-:-:S04]  /*07a0*/  IADD3 R12, P0, PT, R12, R5, RZ ;  /* 0x000000050c0c7210 */ /* 0x000fc80007f1e0ff */
[----:B------:R-:W-:Y:S02]  /*07b0*/  LEA.HI.X.SX32 R14, R5, R14, 0x1, P0 ;  /* 0x0000000e050e7211 */ /* 0x000fe400000f0eff */
[----:B-1----:R-:W-:-:S04]  /*07c0*/  LEA R10, P0, R12, R10, 0x2 ;  /* 0x0000000a0c0a7211 */ /* 0x002fc800078010ff */
[----:B------:R-:W-:Y:S01]  /*07d0*/  LEA.HI.X R11, R12, R11, R14, 0x2, P0 ;  /* 0x0000000b0c0b7211 */ /* 0x000fe200000f140e */
[----:B---3--:R-:W-:-:S05]  /*07e0*/  FADD R0, -R0, R3 ;  /* 0x0000000300007221 */ /* 0x008fca0000000100 */
[----:B------:R0:W-:Y:S04]  /*07f0*/  STG.E desc[UR8][R6.64+-0x4], R0 ;  /* 0xfffffc0006007986 */ /* 0x0001e8000c101908 */
[----:B------:R-:W2:Y:S02]  /*0800*/  LDG.E R13, desc[UR8][R10.64+-0x4] ;  /* 0xfffffc080a0d7981 */ /* 0x000ea4000c1e1900 */
[----:B--2---:R-:W1:Y:S08]  /*0810*/  MUFU.RCP R3, R13 ;  /* 0x0000000d00037308 */ /* 0x004e700000001000 */
[----:B------:R-:W2:Y:S01]  /*0820*/  FCHK P0, R0, R13 ;  /* 0x0000000d00007302 */ /* 0x000ea20000000000 */
[----:B-1----:R-:W-:-:S04]  /*0830*/  FFMA R12, -R13, R3, 1 ;  /* 0x3f8000000d0c7423 */ /* 0x002fc80000000103 */
[----:B------:R-:W-:-:S04]  /*0840*/  FFMA R3, R3, R12, R3 ;  /* 0x0000000c03037223 */ /* 0x000fc80000000003 */
[----:B------:R-:W-:-:S04]  /*0850*/  FFMA R12, R0, R3, RZ ;  /* 0x00000003000c7223 */ /* 0x000fc800000000ff */
[----:B------:R-:W-:-:S04]  /*0860*/  FFMA R9, -R13, R12, R0 ;  /* 0x0000000c0d097223 */ /* 0x000fc80000000100 */
[----:B------:R-:W-:Y:S01]  /*0870*/  FFMA R3, R3, R9, R12 ;  /* 0x0000000903037223 */ /* 0x000fe2000000000c */
[----:B0-2---:R-:W-:Y:S06]  /*0880*/  @!P0 BRA `(.L_x_41) ;  /* 0x00000000000c8947 */ /* 0x005fec0003800000 */
[----:B------:R-:W-:-:S07]  /*0890*/  MOV R10, 0x8b0 ;  /* 0x000008b0000a7802 */ /* 0x000fce0000000f00 */
[----:B------:R-:W-:Y:S05]  /*08a0*/  CALL.REL.NOINC `($__internal_1_$__cuda_sm3x_div_rn_noftz_f32_slowpath) ;  /* 0x00000000001c7944 */ /* 0x000fea0003c00000 */
[----:B------:R-:W-:-:S07]  /*08b0*/  IMAD.MOV.U32 R3, RZ, RZ, R0 ;  /* 0x000000ffff037224 */ /* 0x000fce00078e0000 */
.L_x_41:
[----:B------:R1:W-:Y:S02]  /*08c0*/  STG.E desc[UR8][R6.64+-0x4], R3 ;  /* 0xfffffc0306007986 */ /* 0x0003e4000c101908 */
.L_x_40:
[----:B------:R-:W-:Y:S05]  /*08d0*/  BSYNC.RECONVERGENT B0 ;  /* 0x0000000000007941 */ /* 0x000fea0003800200 */
.L_x_39:
[----:B------:R-:W-:Y:S02]  /*08e0*/  ISETP.GT.AND P0, PT, R5, 0x1, PT ;  /* 0x000000010500780c */ /* 0x000fe40003f04270 */
[----:B------:R-:W-:-:S11]  /*08f0*/  MOV R5, R8 ;  /* 0x0000000800057202 */ /* 0x000fd60000000f00 */
[----:B------:R-:W-:Y:S05]  /*0900*/  @P0 BRA `(.L_x_42) ;  /* 0xfffffff800cc0947 */ /* 0x000fea000383ffff */
[----:B------:R-:W-:Y:S05]  /*0910*/  EXIT ;  /* 0x000000000000794d */ /* 0x000fea0003800000 */
        .weak           $__internal_1_$__cuda_sm3x_div_rn_noftz_f32_slowpath
        .type           $__internal_1_$__cuda_sm3x_div_rn_noftz_f32_slowpath,@function
        .size           $__internal_1_$__cuda_sm3x_div_rn_noftz_f32_slowpath,(.L_x_101 - $__internal_1_$__cuda_sm3x_div_rn_noftz_f32_slowpath)
$__internal_1_$__cuda_sm3x_div_rn_noftz_f32_slowpath:
[----:B------:R-:W-:Y:S01]  /*0920*/  SHF.R.U32.HI R11, RZ, 0x17, R13 ;  /* 0x00000017ff0b7819 */ /* 0x000fe2000001160d */
[----:B------:R-:W-:Y:S01]  /*0930*/  BSSY.RECONVERGENT B1, `(.L_x_43) ;  /* 0x0000064000017945 */ /* 0x000fe20003800200 */
[--C-:B------:R-:W-:Y:S01]  /*0940*/  SHF.R.U32.HI R3, RZ, 0x17, R0.reuse ;  /* 0x00000017ff037819 */ /* 0x100fe20000011600 */
[----:B------:R-:W-:Y:S01]  /*0950*/  IMAD.MOV.U32 R12, RZ, RZ, R0 ;  /* 0x000000ffff0c7224 */ /* 0x000fe200078e0000 */
[----:B------:R-:W-:Y:S02]  /*0960*/  LOP3.LUT R11, R11, 0xff, RZ, 0xc0, !PT ;  /* 0x000000ff0b0b7812 */ /* 0x000fe400078ec0ff */
[----:B------:R-:W-:-:S03]  /*0970*/  LOP3.LUT R16, R3, 0xff, RZ, 0xc0, !PT ;  /* 0x000000ff03107812 */ /* 0x000fc600078ec0ff */
[----:B------:R-:W-:Y:S02]  /*0980*/  VIADD R15, R11, 0xffffffff ;  /* 0xffffffff0b0f7836 */ /* 0x000fe40000000000 */
[----:B------:R-:W-:-:S03]  /*0990*/  VIADD R14, R16, 0xffffffff ;  /* 0xffffffff100e7836 */ /* 0x000fc60000000000 */
[----:B------:R-:W-:-:S04]  /*09a0*/  ISETP.GT.U32.AND P0, PT, R15, 0xfd, PT ;  /* 0x000000fd0f00780c */ /* 0x000fc80003f04070 */
[----:B------:R-:W-:-:S13]  /*09b0*/  ISETP.GT.U32.OR P0, PT, R14, 0xfd, P0 ;  /* 0x000000fd0e00780c */ /* 0x000fda0000704470 */
[----:B------:R-:W-:Y:S01]  /*09c0*/  @!P0 IMAD.MOV.U32 R9, RZ, RZ, RZ ;  /* 0x000000ffff098224 */ /* 0x000fe200078e00ff */
[----:B------:R-:W-:Y:S06]  /*09d0*/  @!P0 BRA `(.L_x_44) ;  /* 0x0000000000608947 */ /* 0x000fec0003800000 */
[----:B------:R-:W-:Y:S01]  /*09e0*/  FSETP.GTU.FTZ.AND P0, PT, |R0|, +INF , PT ;  /* 0x7f8000000000780b */ /* 0x000fe20003f1c200 */
[----:B------:R-:W-:Y:S01]  /*09f0*/  IMAD.MOV.U32 R3, RZ, RZ, R13 ;  /* 0x000000ffff037224 */ /* 0x000fe200078e000d */
[----:B------:R-:W-:-:S04]  /*0a00*/  FSETP.GTU.FTZ.AND P1, PT, |R13|, +INF , PT ;  /* 0x7f8000000d00780b */ /* 0x000fc80003f3c200 */
[----:B------:R-:W-:-:S13]  /*0a10*/  PLOP3.LUT P0, PT, P0, P1, PT, 0xf8, 0x8f ;  /* 0x00000000008f781c */ /* 0x000fda0000703f70 */
[----:B------:R-:W-:Y:S05]  /*0a20*/  @P0 BRA `(.L_x_45) ;  /* 0x00000004004c0947 */ /* 0x000fea0003800000 */
[----:B------:R-:W-:-:S13]  /*0a30*/  LOP3.LUT P0, RZ, R13, 0x7fffffff, R12, 0xc8, !PT ;  /* 0x7fffffff0dff7812 */ /* 0x000fda000780c80c */
[----:B------:R-:W-:Y:S05]  /*0a40*/  @!P0 BRA `(.L_x_46) ;  /* 0x00000004003c8947 */ /* 0x000fea0003800000 */
[C---:B------:R-:W-:Y:S02]  /*0a50*/  FSETP.NEU.FTZ.AND P2, PT, |R0|.reuse, +INF , PT ;  /* 0x7f8000000000780b */ /* 0x040fe40003f5d200 */
[----:B------:R-:W-:Y:S02]  /*0a60*/  FSETP.NEU.FTZ.AND P1, PT, |R3|, +INF , PT ;  /* 0x7f8000000300780b */ /* 0x000fe40003f3d200 */
[----:B------:R-:W-:-:S11]  /*0a70*/  FSETP.NEU.FTZ.AND P0, PT, |R0|, +INF , PT ;  /* 0x7f8000000000780b */ /* 0x000fd60003f1d200 */
[----:B------:R-:W-:Y:S05]  /*0a80*/  @!P1 BRA !P2, `(.L_x_46) ;  /* 0x00000004002c9947 */ /* 0x000fea0005000000 */
[----:B------:R-:W-:-:S04]  /*0a90*/  LOP3.LUT P2, RZ, R12, 0x7fffffff, RZ, 0xc0, !PT ;  /* 0x7fffffff0cff7812 */ /* 0x000fc8000784c0ff */
[----:B------:R-:W-:-:S13]  /*0aa0*/  PLOP3.LUT P1, PT, P1, P2, PT, 0x2f, 0xf2 ;  /* 0x0000000000f2781c */ /* 0x000fda0000f24577 */
[----:B------:R-:W-:Y:S05]  /*0ab0*/  @P1 BRA `(.L_x_47) ;  /* 0x0000000400181947 */ /* 0x000fea0003800000 */
[----:B------:R-:W-:-:S04]  /*0ac0*/  LOP3.LUT P1, RZ, R13, 0x7fffffff, RZ, 0xc0, !PT ;  /* 0x7fffffff0dff7812 */ /* 0x000fc8000782c0ff */
[----:B------:R-:W-:-:S13]  /*0ad0*/  PLOP3.LUT P0, PT, P0, P1, PT, 0x2f, 0xf2 ;  /* 0x0000000000f2781c */ /* 0x000fda0000702577 */
[----:B------:R-:W-:Y:S05]  /*0ae0*/  @P0 BRA `(.L_x_48) ;  /* 0x0000000400000947 */ /* 0x000fea0003800000 */
[----:B------:R-:W-:Y:S02]  /*0af0*/  ISETP.GE.AND P0, PT, R14, RZ, PT ;  /* 0x000000ff0e00720c */ /* 0x000fe40003f06270 */
[----:B------:R-:W-:-:S11]  /*0b00*/  ISETP.GE.AND P1, PT, R15, RZ, PT ;  /* 0x000000ff0f00720c */ /* 0x000fd60003f26270 */
[----:B------:R-:W-:Y:S01]  /*0b10*/  @P0 IMAD.MOV.U32 R9, RZ, RZ, RZ ;  /* 0x000000ffff090224 */ /* 0x000fe200078e00ff */
[----:B------:R-:W-:Y:S01]  /*0b20*/  @!P0 MOV R9, 0xffffffc0 ;  /* 0xffffffc000098802 */ /* 0x000fe20000000f00 */
[----:B------:R-:W-:Y:S01]  /*0b30*/  @!P0 FFMA R12, R0, 1.84467440737095516160e+19, RZ ;  /* 0x5f800000000c8823 */ /* 0x000fe200000000ff */
[----:B------:R-:W-:-:S03]  /*0b40*/  @!P1 FFMA R13, R3, 1.84467440737095516160e+19, RZ ;  /* 0x5f800000030d9823 */ /* 0x000fc600000000ff */
[----:B------:R-:W-:-:S07]  /*0b50*/  @!P1 VIADD R9, R9, 0x40 ;  /* 0x0000004009099836 */ /* 0x000fce0000000000 */
.L_x_44:
[----:B------:R-:W-:Y:S01]  /*0b60*/  LEA R0, R11, 0xc0800000, 0x17 ;  /* 0xc08000000b007811 */ /* 0x000fe200078eb8ff */
[----:B------:R-:W-:Y:S01]  /*0b70*/  VIADD R3, R16, 0xffffff81 ;  /* 0xffffff8110037836 */ /* 0x000fe20000000000 */
[----:B------:R-:W-:Y:S03]  /*0b80*/  BSSY.RECONVERGENT B2, `(.L_x_49) ;  /* 0x0000035000027945 */ /* 0x000fe60003800200 */
[----:B------:R-:W-:Y:S02]  /*0b90*/  IMAD.IADD R13, R13, 0x1, -R0 ;  /* 0x000000010d0d7824 */ /* 0x000fe400078e0a00 */
[----:B------:R-:W-:Y:S02]  /*0ba0*/  IMAD R0, R3, -0x800000, R12 ;  /* 0xff80000003007824 */ /* 0x000fe400078e020c */
[----:B------:R-:W0:Y:S01]  /*0bb0*/  MUFU.RCP R14, R13 ;  /* 0x0000000d000e7308 */ /* 0x000e220000001000 */
[----:B------:R-:W-:-:S04]  /*0bc0*/  FADD.FTZ R15, -R13, -RZ ;  /* 0x800000ff0d0f7221 */ /* 0x000fc80000010100 */
[----:B0-----:R-:W-:-:S04]  /*0bd0*/  FFMA R17, R14, R15, 1 ;  /* 0x3f8000000e117423 */ /* 0x001fc8000000000f */
[----:B------:R-:W-:-:S04]  /*0be0*/  FFMA R19, R14, R17, R14 ;  /* 0x000000110e137223 */ /* 0x000fc8000000000e */
[----:B------:R-:W-:-:S04]  /*0bf0*/  FFMA R12, R0, R19, RZ ;  /* 0x00000013000c7223 */ /* 0x000fc800000000ff */
[----:B------:R-:W-:-:S04]  /*0c00*/  FFMA R17, R15, R12, R0 ;  /* 0x0000000c0f117223 */ /* 0x000fc80000000000 */
[----:B------:R-:W-:Y:S01]  /*0c10*/  FFMA R14, R19, R17, R12 ;  /* 0x00000011130e7223 */ /* 0x000fe2000000000c */
[----:B------:R-:W-:-:S03]  /*0c20*/  IADD3 R12, PT, PT, R3, 0x7f, -R11 ;  /* 0x0000007f030c7810 */ /* 0x000fc60007ffe80b */
[----:B------:R-:W-:Y:S02]  /*0c30*/  FFMA R15, R15, R14, R0 ;  /* 0x0000000e0f0f7223 */ /* 0x000fe40000000000 */
[----:B------:R-:W-:Y:S02]  /*0c40*/  IMAD.IADD R12, R12, 0x1, R9 ;  /* 0x000000010c0c7824 */ /* 0x000fe400078e0209 */
[----:B------:R-:W-:-:S05]  /*0c50*/  FFMA R0, R19, R15, R14 ;  /* 0x0000000f13007223 */ /* 0x000fca000000000e */
[----:B------:R-:W-:-:S04]  /*0c60*/  SHF.R.U32.HI R3, RZ, 0x17, R0 ;  /* 0x00000017ff037819 */ /* 0x000fc80000011600 */
[----:B------:R-:W-:-:S05]  /*0c70*/  LOP3.LUT R3, R3, 0xff, RZ, 0xc0, !PT ;  /* 0x000000ff03037812 */ /* 0x000fca00078ec0ff */
[----:B------:R-:W-:-:S04]  /*0c80*/  IMAD.IADD R11, R3, 0x1, R12 ;  /* 0x00000001030b7824 */ /* 0x000fc800078e020c */
[----:B------:R-:W-:-:S05]  /*0c90*/  VIADD R3, R11, 0xffffffff ;  /* 0xffffffff0b037836 */ /* 0x000fca0000000000 */
[----:B------:R-:W-:-:S13]  /*0ca0*/  ISETP.GE.U32.AND P0, PT, R3, 0xfe, PT ;  /* 0x000000fe0300780c */ /* 0x000fda0003f06070 */
[----:B------:R-:W-:Y:S05]  /*0cb0*/  @!P0 BRA `(.L_x_50) ;  /* 0x0000000000808947 */ /* 0x000fea0003800000 */
[----:B------:R-:W-:-:S13]  /*0cc0*/  ISETP.GT.AND P0, PT, R11, 0xfe, PT ;  /* 0x000000fe0b00780c */ /* 0x000fda0003f04270 */
[----:B------:R-:W-:Y:S05]  /*0cd0*/  @P0 BRA `(.L_x_51) ;  /* 0x00000000006c0947 */ /* 0x000fea0003800000 */
[----:B------:R-:W-:-:S13]  /*0ce0*/  ISETP.GE.AND P0, PT, R11, 0x1, PT ;  /* 0x000000010b00780c */ /* 0x000fda0003f06270 */
[----:B------:R-:W-:Y:S05]  /*0cf0*/  @P0 BRA `(.L_x_52) ;  /* 0x0000000000740947 */ /* 0x000fea0003800000 */
[----:B------:R-:W-:Y:S02]  /*0d00*/  ISETP.GE.AND P0, PT, R11, -0x18, PT ;  /* 0xffffffe80b00780c */ /* 0x000fe40003f06270 */
[----:B------:R-:W-:-:S11]  /*0d10*/  LOP3.LUT R0, R0, 0x80000000, RZ, 0xc0, !PT ;  /* 0x8000000000007812 */ /* 0x000fd600078ec0ff */
[----:B------:R-:W-:Y:S05]  /*0d20*/  @!P0 BRA `(.L_x_52) ;  /* 0x0000000000688947 */ /* 0x000fea0003800000 */
[CCC-:B------:R-:W-:Y:S01]  /*0d30*/  FFMA.RZ R3, R19.reuse, R15.reuse, R14.reuse ;  /* 0x0000000f13037223 */ /* 0x1c0fe2000000c00e */
[-CC-:B------:R-:W-:Y:S01]  /*0d40*/  FFMA.RM R12, R19, R15.reuse, R14.reuse ;  /* 0x0000000f130c7223 */ /* 0x180fe2000000400e */
[C---:B------:R-:W-:Y:S02]  /*0d50*/  ISETP.NE.AND P2, PT, R11.reuse, RZ, PT ;  /* 0x000000ff0b00720c */ /* 0x040fe40003f45270 */
[----:B------:R-:W-:Y:S02]  /*0d60*/  ISETP.NE.AND P1, PT, R11, RZ, PT ;  /* 0x000000ff0b00720c */ /* 0x000fe40003f25270 */
[----:B------:R-:W-:Y:S01]  /*0d70*/  LOP3.LUT R9, R3, 0x7fffff, RZ, 0xc0, !PT ;  /* 0x007fffff03097812 */ /* 0x000fe200078ec0ff */
[----:B------:R-:W-:Y:S01]  /*0d80*/  FFMA.RP R3, R19, R15, R14 ;  /* 0x0000000f13037223 */ /* 0x000fe2000000800e */
[----:B------:R-:W-:Y:S01]  /*0d90*/  IADD3 R14, PT, PT, R11, 0x20, RZ ;  /* 0x000000200b0e7810 */ /* 0x000fe20007ffe0ff */
[----:B------:R-:W-:Y:S01]  /*0da0*/  IMAD.MOV R11, RZ, RZ, -R11 ;  /* 0x000000ffff0b7224 */ /* 0x000fe200078e0a0b */
[----:B------:R-:W-:-:S02]  /*0db0*/  LOP3.LUT R9, R9, 0x800000, RZ, 0xfc, !PT ;  /* 0x0080000009097812 */ /* 0x000fc400078efcff */
[----:B------:R-:W-:Y:S02]  /*0dc0*/  FSETP.NEU.FTZ.AND P0, PT, R3, R12, PT ;  /* 0x0000000c0300720b */ /* 0x000fe40003f1d000 */
[----:B------:R-:W-:Y:S02]  /*0dd0*/  SHF.L.U32 R14, R9, R14, RZ ;  /* 0x0000000e090e7219 */ /* 0x000fe400000006ff */
[----:B------:R-:W-:Y:S02]  /*0de0*/  SEL R12, R11, RZ, P2 ;  /* 0x000000ff0b0c7207 */ /* 0x000fe40001000000 */
[----:B------:R-:W-:Y:S02]  /*0df0*/  ISETP.NE.AND P1, PT, R14, RZ, P1 ;  /* 0x000000ff0e00720c */ /* 0x000fe40000f25270 */
[----:B------:R-:W-:Y:S02]  /*0e00*/  SHF.R.U32.HI R12, RZ, R12, R9 ;  /* 0x0000000cff0c7219 */ /* 0x000fe40000011609 */
[----:B------:R-:W-:-:S02]  /*0e10*/  PLOP3.LUT P0, PT, P0, P1, PT, 0xf8, 0x8f ;  /* 0x00000000008f781c */ /* 0x000fc40000703f70 */
[----:B------:R-:W-:Y:S02]  /*0e20*/  SHF.R.U32.HI R14, RZ, 0x1, R12 ;  /* 0x00000001ff0e7819 */ /* 0x000fe4000001160c */
[----:B------:R-:W-:-:S04]  /*0e30*/  SEL R3, RZ, 0x1, !P0 ;  /* 0x00000001ff037807 */ /* 0x000fc80004000000 */
[----:B------:R-:W-:-:S04]  /*0e40*/  LOP3.LUT R3, R3, 0x1, R14, 0xf8, !PT ;  /* 0x0000000103037812 */ /* 0x000fc800078ef80e */
[----:B------:R-:W-:-:S05]  /*0e50*/  LOP3.LUT R3, R3, R12, RZ, 0xc0, !PT ;  /* 0x0000000c03037212 */ /* 0x000fca00078ec0ff */
[----:B------:R-:W-:-:S05]  /*0e60*/  IMAD.IADD R3, R14, 0x1, R3 ;  /* 0x000000010e037824 */ /* 0x000fca00078e0203 */
[----:B------:R-:W-:Y:S01]  /*0e70*/  LOP3.LUT R0, R3, R0, RZ, 0xfc, !PT ;  /* 0x0000000003007212 */ /* 0x000fe200078efcff */
[----:B------:R-:W-:Y:S06]  /*0e80*/  BRA `(.L_x_52) ;  /* 0x0000000000107947 */ /* 0x000fec0003800000 */
.L_x_51:
[----:B------:R-:W-:-:S04]  /*0e90*/  LOP3.LUT R0, R0, 0x80000000, RZ, 0xc0, !PT ;  /* 0x8000000000007812 */ /* 0x000fc800078ec0ff */
[----:B------:R-:W-:Y:S01]  /*0ea0*/  LOP3.LUT R0, R0, 0x7f800000, RZ, 0xfc, !PT ;  /* 0x7f80000000007812 */ /* 0x000fe200078efcff */
[----:B------:R-:W-:Y:S06]  /*0eb0*/  BRA `(.L_x_52) ;  /* 0x0000000000047947 */ /* 0x000fec0003800000 */
.L_x_50:
[----:B------:R-:W-:-:S07]  /*0ec0*/  IMAD R0, R12, 0x800000, R0 ;  /* 0x008000000c007824 */ /* 0x000fce00078e0200 */
.L_x_52:
[----:B------:R-:W-:Y:S05]  /*0ed0*/  BSYNC.RECONVERGENT B2 ;  /* 0x0000000000027941 */ /* 0x000fea0003800200 */
.L_x_49:
[----:B------:R-:W-:Y:S05]  /*0ee0*/  BRA `(.L_x_53) ;  /* 0x0000000000207947 */ /* 0x000fea0003800000 */
.L_x_48:
[----:B------:R-:W-:-:S04]  /*0ef0*/  LOP3.LUT R0, R13, 0x80000000, R12, 0x48, !PT ;  /* 0x800000000d007812 */ /* 0x000fc800078e480c */
[----:B------:R-:W-:Y:S01]  /*0f00*/  LOP3.LUT R0, R0, 0x7f800000, RZ, 0xfc, !PT ;  /* 0x7f80000000007812 */ /* 0x000fe200078efcff */
[----:B------:R-:W-:Y:S06]  /*0f10*/  BRA `(.L_x_53) ;  /* 0x0000000000147947 */ /* 0x000fec0003800000 */
.L_x_47:
[----:B------:R-:W-:Y:S01]  /*0f20*/  LOP3.LUT R0, R13, 0x80000000, R12, 0x48, !PT ;  /* 0x800000000d007812 */ /* 0x000fe200078e480c */
[----:B------:R-:W-:Y:S06]  /*0f30*/  BRA `(.L_x_53) ;  /* 0x00000000000c7947 */ /* 0x000fec0003800000 */
.L_x_46:
[----:B------:R-:W0:Y:S01]  /*0f40*/  MUFU.RSQ R0, -QNAN ;  /* 0xffc0000000007908 */ /* 0x000e220000001400 */
[----:B------:R-:W-:Y:S05]  /*0f50*/  BRA `(.L_x_53) ;  /* 0x0000000000047947 */ /* 0x000fea0003800000 */
.L_x_45:
[----:B------:R-:W-:-:S07]  /*0f60*/  FADD.FTZ R0, R0, R3 ;  /* 0x0000000300007221 */ /* 0x000fce0000010000 */
.L_x_53:
[----:B------:R-:W-:Y:S05]  /*0f70*/  BSYNC.RECONVERGENT B1 ;  /* 0x0000000000017941 */ /* 0x000fea0003800200 */
.L_x_43:
[----:B------:R-:W-:-:S04]  /*0f80*/  IMAD.MOV.U32 R11, RZ, RZ, 0x0 ;  /* 0x00000000ff0b7424 */ /* 0x000fc800078e00ff */
[----:B0-----:R-:W-:Y:S05]  /*0f90*/  RET.REL.NODEC R10 `(_Z8lu_solvePfS_S_i) ;  /* 0xfffffff00a187950 */ /* 0x001fea0003c3ffff */
.L_x_54:
        /* <DEDUP_REMOVED lines=14> */
.L_x_101:


//--------------------- .text._Z12lu_decomposePfi --------------------------
	.section	.text._Z12lu_decomposePfi,"ax",@progbits
	.align	128
        .global         _Z12lu_decomposePfi
        .type           _Z12lu_decomposePfi,@function
        .size           _Z12lu_decomposePfi,(.L_x_102 - _Z12lu_decomposePfi)
        .other          _Z12lu_decomposePfi,@"STO_CUDA_ENTRY STV_DEFAULT"
_Z12lu_decomposePfi:
.text._Z12lu_decomposePfi:
[----:B------:R-:W-:Y:S08]  /*0000*/  LDC R1, c[0x0][0x37c] ;  /* 0x0000df00ff017b82 */ /* 0x000ff00000000800 */
[----:B------:R-:W0:Y:S02]  /*0010*/  LDC R11, c[0x0][0x388] ;  /* 0x0000e200ff0b7b82 */ /* 0x000e240000000800 */
[----:B0-----:R-:W-:-:S13]  /*0020*/  ISETP.GE.AND P0, PT, R11, 0x2, PT ;  /* 0x000000020b00780c */ /* 0x001fda0003f06270 */
[----:B------:R-:W-:Y:S05]  /*0030*/  @!P0 EXIT ;  /* 0x000000000000894d */ /* 0x000fea0003800000 */
[----:B------:R-:W0:Y:S01]  /*0040*/  S2R R13, SR_TID.X ;  /* 0x00000000000d7919 */ /* 0x000e220000002100 */
[----:B------:R-:W1:Y:S01]  /*0050*/  S2UR UR5, SR_CgaCtaId ;  /* 0x00000000000579c3 */ /* 0x000e620000008800 */
[----:B------:R-:W-:Y:S01]  /*0060*/  UMOV UR4, 0x400 ;  /* 0x0000040000047882 */ /* 0x000fe20000000000 */
[----:B------:R-:W-:Y:S01]  /*0070*/  VIADD R10, R11, 0xfffffffe ;  /* 0xfffffffe0b0a7836 */ /* 0x000fe20000000000 */
[----:B------:R-:W-:Y:S01]  /*0080*/  UIADD3 UR4, UPT, UPT, UR4, 0x4, URZ ;  /* 0x0000000404047890 */ /* 0x000fe2000fffe0ff */
[----:B------:R-:W-:Y:S01]  /*0090*/  IMAD.MOV.U32 R9, RZ, RZ, RZ ;  /* 0x000000ffff097224 */ /* 0x000fe200078e00ff */
[----:B------:R-:W2:Y:S03]  /*00a0*/  LDCU.64 UR8, c[0x0][0x358] ;  /* 0x00006b00ff0877ac */ /* 0x000ea60008000a00 */
[----:B------:R-:W3:Y:S01]  /*00b0*/  LDC R12, c[0x0][0x360] ;  /* 0x0000d800ff0c7b82 */ /* 0x000ee20000000800 */
[----:B-1----:R-:W-:-:S06]  /*00c0*/  ULEA UR4, UR5, UR4, 0x18 ;  /* 0x0000000405047291 */ /* 0x002fcc000f8ec0ff */
[----:B0-----:R-:W-:Y:S01]  /*00d0*/  LEA R8, R13, UR4, 0x2 ;  /* 0x000000040d087c11 */ /* 0x001fe2000f8e10ff */
[----:B--23--:R-:W-:-:S07]  /*00e0*/  IMAD R11, R12, R11, RZ ;  /* 0x0000000b0c0b7224 */ /* 0x00cfce00078e02ff */
.L_x_75:
[----:B------:R-:W-:Y:S01]  /*00f0*/  ISETP.NE.AND P0, PT, R13, RZ, PT ;  /* 0x000000ff0d00720c */ /* 0x000fe20003f05270 */
[----:B------:R-:W-:-:S12]  /*0100*/  BSSY.RECONVERGENT B0, `(.L_x_55) ;  /* 0x000000b000007945 */ /* 0x000fd80003800200 */
[----:B01----:R-:W-:Y:S05]  /*0110*/  @P0 BRA `(.L_x_56) ;  /* 0x0000000000240947 */ /* 0x003fea0003800000 */
[----:B------:R-:W0:Y:S08]  /*0120*/  LDC R0, c[0x0][0x388] ;  /* 0x0000e200ff007b82 */ /* 0x000e300000000800 */
[----:B------:R-:W1:Y:S01]  /*0130*/  LDC.64 R2, c[0x0][0x380] ;  /* 0x0000e000ff027b82 */ /* 0x000e620000000a00 */
[----:B0-----:R-:W-:-:S04]  /*0140*/  IMAD R5, R9, R0, R9 ;  /* 0x0000000009057224 */ /* 0x001fc800078e0209 */
[----:B-1----:R-:W-:-:S06]  /*0150*/  IMAD.WIDE.U32 R2, R5, 0x4, R2 ;  /* 0x0000000405027825 */ /* 0x002fcc00078e0002 */
[----:B------:R-:W2:Y:S01]  /*0160*/  LDG.E R2, desc[UR8][R2.64] ;  /* 0x0000000802027981 */ /* 0x000ea2000c1e1900 */
[----:B------:R-:W0:Y:S01]  /*0170*/  S2UR UR6, SR_CgaCtaId ;  /* 0x00000000000679c3 */ /* 0x000e220000008800 */
[----:B------:R-:W-:Y:S02]  /*0180*/  UMOV UR5, 0x400 ;  /* 0x0000040000057882 */ /* 0x000fe40000000000 */
[----:B0-----:R-:W-:-:S09]  /*0190*/  ULEA UR5, UR6, UR5, 0x18 ;  /* 0x0000000506057291 */ /* 0x001fd2000f8ec0ff */
[----:B--2---:R0:W-:Y:S03]  /*01a0*/  STS [UR5], R2 ;  /* 0x00000002ff007988 */ /* 0x0041e60008000805 */
.L_x_56:
[----:B------:R-:W-:Y:S05]  /*01b0*/  BSYNC.RECONVERGENT B0 ;  /* 0x0000000000007941 */ /* 0x000fea0003800200 */
.L_x_55:
[----:B------:R-:W-:Y:S01]  /*01c0*/  BAR.SYNC.DEFER_BLOCKING 0x0 ;  /* 0x0000000000007b1d */ /* 0x000fe20000010000 */
[----:B------:R-:W-:-:S04]  /*01d0*/  VIADD R7, R9, 0x1 ;  /* 0x0000000109077836 */ /* 0x000fc80000000000 */
[----:B------:R-:W-:Y:S01]  /*01e0*/  IMAD.MOV.U32 R6, RZ, RZ, R7 ;  /* 0x000000ffff067224 */ /* 0x000fe200078e0007 */
[----:B------:R-:W-:Y:S06]  /*01f0*/  BSSY.RECONVERGENT B0, `(.L_x_57) ;  /* 0x000008f000007945 */ /* 0x000fec0003800200 */
.L_x_74:
[----:B-1----:R-:W1:Y:S01]  /*0200*/  LDC R17, c[0x0][0x388] ;  /* 0x0000e200ff117b82 */ /* 0x002e620000000800 */
[----:B0-----:R-:W-:Y:S01]  /*0210*/  IMAD.MOV R2, RZ, RZ, -R6 ;  /* 0x000000ffff027224 */ /* 0x001fe200078e0a06 */
[----:B------:R-:W-:Y:S04]  /*0220*/  BSSY.RECONVERGENT B1, `(.L_x_58) ;  /* 0x0000022000017945 */ /* 0x000fe80003800200 */
[----:B-1----:R-:W-:-:S04]  /*0230*/  VIADDMNMX R2, R2, R17, 0x100, PT ;  /* 0x0000010002027446 */ /* 0x002fc80003800111 */
[----:B------:R-:W-:-:S13]  /*0240*/  ISETP.GE.AND P0, PT, R13, R2, PT ;  /* 0x000000020d00720c */ /* 0x000fda0003f06270 */
[----:B------:R-:W-:Y:S05]  /*0250*/  @P0 BRA `(.L_x_59) ;  /* 0x0000000000780947 */ /* 0x000fea0003800000 */
[----:B------:R-:W0:Y:S01]  /*0260*/  S2UR UR6, SR_CgaCtaId ;  /* 0x00000000000679c3 */ /* 0x000e220000008800 */
[----:B------:R-:W-:Y:S01]  /*0270*/  UMOV UR5, 0x400 ;  /* 0x0000040000057882 */ /* 0x000fe20000000000 */
[----:B------:R-:W-:Y:S01]  /*0280*/  IMAD.IADD R0, R13, 0x1, R6 ;  /* 0x000000010d007824 */ /* 0x000fe200078e0206 */
[----:B------:R-:W-:-:S03]  /*0290*/  MOV R15, R8 ;  /* 0x00000008000f7202 */ /* 0x000fc60000000f00 */
[----:B------:R-:W-:Y:S02]  /*02a0*/  IMAD R17, R0, R17, R9 ;  /* 0x0000001100117224 */ /* 0x000fe400078e0209 */
[----:B------:R-:W1:Y:S01]  /*02b0*/  LDC.64 R4, c[0x0][0x380] ;  /* 0x0000e000ff047b82 */ /* 0x000e620000000a00 */
[----:B0-----:R-:W-:Y:S01]  /*02c0*/  ULEA UR5, UR6, UR5, 0x18 ;  /* 0x0000000506057291 */ /* 0x001fe2000f8ec0ff */
[----:B-1----:R-:W-:-:S08]  /*02d0*/  IMAD.WIDE.U32 R4, R17, 0x4, R4 ;  /* 0x0000000411047825 */ /* 0x002fd000078e0004 */
[----:B------:R-:W0:Y:S01]  /*02e0*/  LDS R3, [UR5] ;  /* 0x00000005ff037984 */ /* 0x000e220008000800 */
[----:B------:R-:W-:-:S07]  /*02f0*/  IMAD.MOV.U32 R17, RZ, RZ, R13 ;  /* 0x000000ffff117224 */ /* 0x000fce00078e000d */
.L_x_62:
[----:B------:R-:W2:Y:S01]  /*0300*/  LDG.E R0, desc[UR8][R4.64] ;  /* 0x0000000804007981 */ /* 0x000ea2000c1e1900 */
[----:B0-----:R-:W0:Y:S01]  /*0310*/  MUFU.RCP R14, R3 ;  /* 0x00000003000e7308 */ /* 0x001e220000001000 */
[----:B------:R-:W-:Y:S01]  /*0320*/  IMAD.IADD R17, R12, 0x1, R17 ;  /* 0x000000010c117824 */ /* 0x000fe200078e0211 */
[----:B------:R-:W-:Y:S04]  /*0330*/  BSSY.RECONVERGENT B2, `(.L_x_60) ;  /* 0x000000c000027945 */ /* 0x000fe80003800200 */
[----:B------:R-:W-:Y:S01]  /*0340*/  ISETP.GE.AND P2, PT, R17, R2, PT ;  /* 0x000000021100720c */ /* 0x000fe20003f46270 */
[----:B0-----:R-:W-:-:S04]  /*0350*/  FFMA R19, -R3, R14, 1 ;  /* 0x3f80000003137423 */ /* 0x001fc8000000010e */
[----:B------:R-:W-:Y:S01]  /*0360*/  FFMA R19, R14, R19, R14 ;  /* 0x000000130e137223 */ /* 0x000fe2000000000e */
[----:B--2---:R-:W0:Y:S03]  /*0370*/  FCHK P0, R0, R3 ;  /* 0x0000000300007302 */ /* 0x004e260000000000 */
[----:B------:R-:W-:-:S04]  /*0380*/  FFMA R14, R0, R19, RZ ;  /* 0x00000013000e7223 */ /* 0x000fc800000000ff */
[----:B------:R-:W-:-:S04]  /*0390*/  FFMA R16, -R3, R14, R0 ;  /* 0x0000000e03107223 */ /* 0x000fc80000000100 */
[----:B------:R-:W-:Y:S01]  /*03a0*/  FFMA R14, R19, R16, R14 ;  /* 0x00000010130e7223 */ /* 0x000fe2000000000e */
[----:B0-----:R-:W-:Y:S06]  /*03b0*/  @!P0 BRA `(.L_x_61) ;  /* 0x00000000000c8947 */ /* 0x001fec0003800000 */
[----:B------:R-:W-:-:S07]  /*03c0*/  MOV R14, 0x3e0 ;  /* 0x000003e0000e7802 */ /* 0x000fce0000000f00 */
[----:B------:R-:W-:Y:S05]  /*03d0*/  CALL.REL.NOINC `($__internal_2_$__cuda_sm3x_div_rn_noftz_f32_slowpath) ;  /* 0x0000000400d47944 */ /* 0x000fea0003c00000 */
[----:B------:R-:W-:-:S07]  /*03e0*/  IMAD.MOV.U32 R14, RZ, RZ, R0 ;  /* 0x000000ffff0e7224 */ /* 0x000fce00078e0000 */
.L_x_61:
[----:B------:R-:W-:Y:S05]  /*03f0*/  BSYNC.RECONVERGENT B2 ;  /* 0x0000000000027941 */ /* 0x000fea0003800200 */
.L_x_60:
[----:B------:R0:W-:Y:S01]  /*0400*/  STS [R15], R14 ;  /* 0x0000000e0f007388 */ /* 0x0001e20000000800 */
[----:B------:R-:W-:-:S04]  /*0410*/  IMAD.WIDE.U32 R4, R11, 0x4, R4 ;  /* 0x000000040b047825 */ /* 0x000fc800078e0004 */
[----:B0-----:R-:W-:Y:S01]  /*0420*/  IMAD R15, R12, 0x4, R15 ;  /* 0x000000040c0f7824 */ /* 0x001fe200078e020f */
[----:B------:R-:W-:Y:S06]  /*0430*/  @!P2 BRA `(.L_x_62) ;  /* 0xfffffffc00b0a947 */ /* 0x000fec000383ffff */
.L_x_59:
[----:B------:R-:W-:Y:S05]  /*0440*/  BSYNC.RECONVERGENT B1 ;  /* 0x0000000000017941 */ /* 0x000fea0003800200 */
.L_x_58:
[----:B------:R-:W-:Y:S01]  /*0450*/  BAR.SYNC.DEFER_BLOCKING 0x0 ;  /* 0x0000000000007b1d */ /* 0x000fe20000010000 */
[----:B------:R-:W-:-:S05]  /*0460*/  IMAD.MOV.U32 R3, RZ, RZ, R7 ;  /* 0x000000ffff037224 */ /* 0x000fca00078e0007 */
[----:B------:R-:W-:Y:S02]  /*0470*/  BSSY.RECONVERGENT B1, `(.L_x_63) ;  /* 0x0000054000017945 */ /* 0x000fe40003800200 */
.L_x_70:
[----:B0-----:R-:W0:Y:S01]  /*0480*/  LDCU UR5, c[0x0][0x388] ;  /* 0x00007100ff0577ac */ /* 0x001e220008000800 */
[----:B------:R-:W-:Y:S01]  /*0490*/  IADD3 R5, PT, PT, -R3, RZ, RZ ;  /* 0x000000ff03057210 */ /* 0x000fe20007ffe1ff */
[----:B------:R-:W-:Y:S01]  /*04a0*/  BSSY.RECONVERGENT B2, `(.L_x_64) ;  /* 0x0000014000027945 */ /* 0x000fe20003800200 */
[----:B0-----:R-:W-:-:S05]  /*04b0*/  IMAD.U32 R0, RZ, RZ, UR5 ;  /* 0x00000005ff007e24 */ /* 0x001fca000f8e00ff */
[----:B------:R-:W-:-:S04]  /*04c0*/  VIADDMNMX R16, R5, R0, 0x100, PT ;  /* 0x0000010005107446 */ /* 0x000fc80003800100 */
[----:B------:R-:W-:-:S13]  /*04d0*/  ISETP.GE.AND P0, PT, R13, R16, PT ;  /* 0x000000100d00720c */ /* 0x000fda0003f06270 */
[----:B------:R-:W-:Y:S05]  /*04e0*/  @P0 BRA `(.L_x_65) ;  /* 0x00000000003c0947 */ /* 0x000fea0003800000 */
[----:B------:R-:W0:Y:S01]  /*04f0*/  S2R R15, SR_CgaCtaId ;  /* 0x00000000000f7919 */ /* 0x000e220000008800 */
[----:B------:R-:W1:Y:S01]  /*0500*/  LDC.64 R4, c[0x0][0x380] ;  /* 0x0000e000ff047b82 */ /* 0x000e620000000a00 */
[----:B------:R-:W-:Y:S01]  /*0510*/  MOV R14, 0x400 ;  /* 0x00000400000e7802 */ /* 0x000fe20000000f00 */
[----:B------:R-:W-:Y:S02]  /*0520*/  IMAD R20, R9, R0, R3 ;  /* 0x0000000009147224 */ /* 0x000fe400078e0203 */
[----:B------:R-:W-:Y:S02]  /*0530*/  IMAD.MOV.U32 R17, RZ, RZ, R13 ;  /* 0x000000ffff117224 */ /* 0x000fe400078e000d */
[----:B------:R-:W-:-:S05]  /*0540*/  VIADD R14, R14, 0x404 ;  /* 0x000004040e0e7836 */ /* 0x000fca0000000000 */
[----:B0-----:R-:W-:-:S07]  /*0550*/  LEA R18, R15, R14, 0x18 ;  /* 0x0000000e0f127211 */ /* 0x001fce00078ec0ff */
.L_x_66:
[----:B------:R-:W-:-:S04]  /*0560*/  IMAD.IADD R15, R20, 0x1, R17 ;  /* 0x00000001140f7824 */ /* 0x000fc800078e0211 */
[----:B01----:R-:W-:-:S06]  /*0570*/  IMAD.WIDE R14, R15, 0x4, R4 ;  /* 0x000000040f0e7825 */ /* 0x003fcc00078e0204 */
[----:B------:R-:W2:Y:S01]  /*0580*/  LDG.E R14, desc[UR8][R14.64] ;  /* 0x000000080e0e7981 */ /* 0x000ea2000c1e1900 */
[----:B------:R-:W-:Y:S01]  /*0590*/  IMAD R19, R17, 0x4, R18 ;  /* 0x0000000411137824 */ /* 0x000fe200078e0212 */
[----:B------:R-:W-:-:S04]  /*05a0*/  IADD3 R17, PT, PT, R12, R17, RZ ;  /* 0x000000110c117210 */ /* 0x000fc80007ffe0ff */
[----:B------:R-:W-:Y:S01]  /*05b0*/  ISETP.GE.AND P0, PT, R17, R16, PT ;  /* 0x000000101100720c */ /* 0x000fe20003f06270 */
[----:B--2---:R0:W-:-:S12]  /*05c0*/  STS [R19], R14 ;  /* 0x0000000e13007388 */ /* 0x0041d80000000800 */
[----:B------:R-:W-:Y:S05]  /*05d0*/  @!P0 BRA `(.L_x_66) ;  /* 0xfffffffc00e08947 */ /* 0x000fea000383ffff */
.L_x_65:
[----:B------:R-:W-:Y:S05]  /*05e0*/  BSYNC.RECONVERGENT B2 ;  /* 0x0000000000027941 */ /* 0x000fea0003800200 */
.L_x_64:
[----:B0-----:R-:W-:Y:S01]  /*05f0*/  IMAD R14, R2, R16, RZ ;  /* 0x00000010020e7224 */ /* 0x001fe200078e02ff */
[----:B------:R-:W-:Y:S04]  /*0600*/  BAR.SYNC.DEFER_BLOCKING 0x0 ;  /* 0x0000000000007b1d */ /* 0x000fe80000010000 */
[----:B------:R-:W-:Y:S02]  /*0610*/  ISETP.GE.AND P0, PT, R13, R14, PT ;  /* 0x0000000e0d00720c */ /* 0x000fe40003f06270 */
[----:B------:R-:W-:Y:S11]  /*0620*/  BSSY.RECONVERGENT B2, `(.L_x_67) ;  /* 0x0000034000027945 */ /* 0x000ff60003800200 */
[----:B------:R-:W-:Y:S05]  /*0630*/  @P0 BRA `(.L_x_68) ;  /* 0x0000000000c80947 */ /* 0x000fea0003800000 */
[----:B------:R-:W-:Y:S01]  /*0640*/  IABS R15, R16 ;  /* 0x00000010000f7213 */ /* 0x000fe20000000000 */
[----:B------:R-:W0:Y:S01]  /*0650*/  S2R R18, SR_CgaCtaId ;  /* 0x0000000000127919 */ /* 0x000e220000008800 */
[----:B------:R-:W-:Y:S01]  /*0660*/  MOV R17, 0x400 ;  /* 0x0000040000117802 */ /* 0x000fe20000000f00 */
[----:B------:R-:W-:Y:S01]  /*0670*/  IMAD.MOV.U32 R21, RZ, RZ, R13 ;  /* 0x000000ffff157224 */ /* 0x000fe200078e000d */
[----:B------:R-:W1:Y:S01]  /*0680*/  I2F.RP R0, R15 ;  /* 0x0000000f00007306 */ /* 0x000e620000209400 */
[----:B------:R-:W-:Y:S02]  /*0690*/  ISETP.NE.AND P0, PT, R16, RZ, PT ;  /* 0x000000ff1000720c */ /* 0x000fe40003f05270 */
[----:B------:R-:W-:-:S05]  /*06a0*/  VIADD R17, R17, 0x404 ;  /* 0x0000040411117836 */ /* 0x000fca0000000000 */
[----:B-1----:R-:W1:Y:S01]  /*06b0*/  MUFU.RCP R0, R0 ;  /* 0x0000000000007308 */ /* 0x002e620000001000 */
[----:B0-----:R-:W-:Y:S01]  /*06c0*/  LEA R17, R18, R17, 0x18 ;  /* 0x0000001112117211 */ /* 0x001fe200078ec0ff */
[----:B-1----:R-:W-:-:S06]  /*06d0*/  VIADD R4, R0, 0xffffffe ;  /* 0x0ffffffe00047836 */ /* 0x002fcc0000000000 */
[----:B------:R0:W1:Y:S02]  /*06e0*/  F2I.FTZ.U32.TRUNC.NTZ R5, R4 ;  /* 0x0000000400057305 */ /* 0x000064000021f000 */
[----:B0-----:R-:W-:Y:S02]  /*06f0*/  IMAD.MOV.U32 R4, RZ, RZ, RZ ;  /* 0x000000ffff047224 */ /* 0x001fe400078e00ff */
[----:B-1----:R-:W-:-:S04]  /*0700*/  IMAD.MOV R20, RZ, RZ, -R5 ;  /* 0x000000ffff147224 */ /* 0x002fc800078e0a05 */
[----:B------:R-:W-:-:S04]  /*0710*/  IMAD R19, R20, R15, RZ ;  /* 0x0000000f14137224 */ /* 0x000fc800078e02ff */
[----:B------:R-:W-:Y:S01]  /*0720*/  IMAD.HI.U32 R18, R5, R19, R4 ;  /* 0x0000001305127227 */ /* 0x000fe200078e0004 */
[----:B------:R-:W-:-:S07]  /*0730*/  LOP3.LUT R19, RZ, R16, RZ, 0x33, !PT ;  /* 0x00000010ff137212 */ /* 0x000fce00078e33ff */
.L_x_69:
[----:B------:R-:W-:Y:S01]  /*0740*/  IABS R0, R16 ;  /* 0x0000001000007213 */ /* 0x000fe20000000000 */
[----:B0-----:R-:W0:Y:S01]  /*0750*/  LDCU UR5, c[0x0][0x388] ;  /* 0x00007100ff0577ac */ /* 0x001e220008000800 */
[----:B------:R-:W-:Y:S02]  /*0760*/  IABS R5, R21 ;  /* 0x0000001500057213 */ /* 0x000fe40000000000 */
[----:B------:R-:W-:-:S03]  /*0770*/  IADD3 R4, PT, PT, RZ, -R0, RZ ;  /* 0x80000000ff047210 */ /* 0x000fc60007ffe0ff */
[----:B------:R-:W-:-:S04]  /*0780*/  IMAD.HI.U32 R0, R18, R5, RZ ;  /* 0x0000000512007227 */ /* 0x000fc800078e00ff */
[----:B------:R-:W-:Y:S01]  /*0790*/  IMAD R4, R0, R4, R5 ;  /* 0x0000000400047224 */ /* 0x000fe200078e0205 */
[----:B------:R-:W-:-:S04]  /*07a0*/  IABS R5, R16 ;  /* 0x0000001000057213 */ /* 0x000fc80000000000 */
[----:B------:R-:W-:-:S13]  /*07b0*/  ISETP.GT.U32.AND P2, PT, R15, R4, PT ;  /* 0x000000040f00720c */ /* 0x000fda0003f44070 */
[----:B------:R-:W-:Y:S02]  /*07c0*/  @!P2 IMAD.IADD R4, R4, 0x1, -R5 ;  /* 0x000000010404a824 */ /* 0x000fe400078e0a05 */
[----:B------:R-:W-:-:S03]  /*07d0*/  @!P2 VIADD R0, R0, 0x1 ;  /* 0x000000010000a836 */ /* 0x000fc60000000000 */
[----:B------:R-:W-:Y:S02]  /*07e0*/  ISETP.GE.U32.AND P1, PT, R4, R15, PT ;  /* 0x0000000f0400720c */ /* 0x000fe40003f26070 */
[----:B------:R-:W-:-:S04]  /*07f0*/  LOP3.LUT R4, R21, R16, RZ, 0x3c, !PT ;  /* 0x0000001015047212 */ /* 0x000fc800078e3cff */
[----:B------:R-:W-:Y:S02]  /*0800*/  ISETP.GE.AND P3, PT, R4, RZ, PT ;  /* 0x000000ff0400720c */ /* 0x000fe40003f66270 */
[----:B------:R-:W1:Y:S05]  /*0810*/  LDC.64 R4, c[0x0][0x380] ;  /* 0x0000e000ff047b82 */ /* 0x000e6a0000000a00 */
[----:B------:R-:W-:-:S06]  /*0820*/  @P1 VIADD R0, R0, 0x1 ;  /* 0x0000000100001836 */ /* 0x000fcc0000000000 */
[----:B------:R-:W-:-:S05]  /*0830*/  @!P3 IMAD.MOV R0, RZ, RZ, -R0 ;  /* 0x000000ffff00b224 */ /* 0x000fca00078e0a00 */
[----:B------:R-:W-:Y:S02]  /*0840*/  SEL R23, R19, R0, !P0 ;  /* 0x0000000013177207 */ /* 0x000fe40004000000 */
[----:B0-----:R-:W-:-:S03]  /*0850*/  MOV R0, UR5 ;  /* 0x0000000500007c02 */ /* 0x001fc60008000f00 */
[----:B------:R-:W-:Y:S02]  /*0860*/  IMAD.MOV R20, RZ, RZ, -R23 ;  /* 0x000000ffff147224 */ /* 0x000fe400078e0a17 */
[----:B------:R-:W-:Y:S02]  /*0870*/  IMAD.IADD R25, R23, 0x1, R6 ;  /* 0x0000000117197824 */ /* 0x000fe400078e0206 */
[----:B------:R-:W-:-:S04]  /*0880*/  IMAD R20, R16, R20, R21 ;  /* 0x0000001410147224 */ /* 0x000fc800078e0215 */
[----:B------:R-:W-:-:S04]  /*0890*/  IMAD.IADD R22, R20, 0x1, R3 ;  /* 0x0000000114167824 */ /* 0x000fc800078e0203 */
[----:B------:R-:W-:-:S04]  /*08a0*/  IMAD R25, R25, R0, R22 ;  /* 0x0000000019197224 */ /* 0x000fc800078e0216 */
[----:B-1----:R-:W-:-:S05]  /*08b0*/  IMAD.WIDE R4, R25, 0x4, R4 ;  /* 0x0000000419047825 */ /* 0x002fca00078e0204 */
[----:B------:R-:W2:Y:S01]  /*08c0*/  LDG.E R25, desc[UR8][R4.64] ;  /* 0x0000000804197981 */ /* 0x000ea2000c1e1900 */
[----:B------:R-:W-:Y:S01]  /*08d0*/  LEA R23, R23, UR4, 0x2 ;  /* 0x0000000417177c11 */ /* 0x000fe2000f8e10ff */
[----:B------:R-:W-:Y:S02]  /*08e0*/  IMAD R20, R20, 0x4, R17 ;  /* 0x0000000414147824 */ /* 0x000fe400078e0211 */
[----:B------:R-:W-:-:S03]  /*08f0*/  IMAD.IADD R21, R12, 0x1, R21 ;  /* 0x000000010c157824 */ /* 0x000fc600078e0215 */
[----:B------:R-:W-:Y:S02]  /*0900*/  LDS R23, [R23] ;  /* 0x0000000017177984 */ /* 0x000fe40000000800 */
[----:B------:R-:W-:Y:S02]  /*0910*/  ISETP.GE.AND P1, PT, R21, R14, PT ;  /* 0x0000000e1500720c */ /* 0x000fe40003f26270 */
[----:B------:R-:W2:Y:S02]  /*0920*/  LDS R20, [R20] ;  /* 0x0000000014147984 */ /* 0x000ea40000000800 */
[----:B--2---:R-:W-:-:S05]  /*0930*/  FFMA R25, -R20, R23, R25 ;  /* 0x0000001714197223 */ /* 0x004fca0000000119 */
[----:B------:R0:W-:Y:S04]  /*0940*/  STG.E desc[UR8][R4.64], R25 ;  /* 0x0000001904007986 */ /* 0x0001e8000c101908 */
[----:B------:R-:W-:Y:S05]  /*0950*/  @!P1 BRA `(.L_x_69) ;  /* 0xfffffffc00789947 */ /* 0x000fea000383ffff */
.L_x_68:
[----:B------:R-:W-:Y:S05]  /*0960*/  BSYNC.RECONVERGENT B2 ;  /* 0x0000000000027941 */ /* 0x000fea0003800200 */
.L_x_67:
[----:B------:R-:W-:Y:S01]  /*0970*/  VIADD R3, R3, 0x100 ;  /* 0x0000010003037836 */ /* 0x000fe20000000000 */
[----:B------:R-:W-:Y:S04]  /*0980*/  BAR.SYNC.DEFER_BLOCKING 0x0 ;  /* 0x0000000000007b1d */ /* 0x000fe80000010000 */
[----:B------:R-:W-:-:S13]  /*0990*/  ISETP.GE.AND P0, PT, R3, R0, PT ;  /* 0x000000000300720c */ /* 0x000fda0003f06270 */
[----:B------:R-:W-:Y:S05]  /*09a0*/  @!P0 BRA `(.L_x_70) ;  /* 0xfffffff800b48947 */ /* 0x000fea000383ffff */
[----:B------:R-:W-:Y:S05]  /*09b0*/  BSYNC.RECONVERGENT B1 ;  /* 0x0000000000017941 */ /* 0x000fea0003800200 */
.L_x_63:
[----:B------:R-:W-:Y:S01]  /*09c0*/  ISETP.GE.AND P0, PT, R13, R2, PT ;  /* 0x000000020d00720c */ /* 0x000fe20003f06270 */
[----:B------:R-:W-:-:S12]  /*09d0*/  BSSY.RECONVERGENT B1, `(.L_x_71) ;  /* 0x000000d000017945 */ /* 0x000fd80003800200 */
[----:B------:R-:W-:Y:S05]  /*09e0*/  @P0 BRA `(.L_x_72) ;  /* 0x00000000002c0947 */ /* 0x000fea0003800000 */
[----:B0-----:R-:W0:Y:S01]  /*09f0*/  LDC.64 R4, c[0x0][0x380] ;  /* 0x0000e000ff047b82 */ /* 0x001e220000000a00 */
[----:B------:R-:W-:-:S07]  /*0a00*/  MOV R3, R13 ;  /* 0x0000000d00037202 */ /* 0x000fce0000000f00 */
.L_x_73:
[C---:B------:R-:W-:Y:S01]  /*0a10*/  LEA R16, R3.reuse, UR4, 0x2 ;  /* 0x0000000403107c11 */ /* 0x040fe2000f8e10ff */
[----:B-1----:R-:W-:Y:S02]  /*0a20*/  IMAD.IADD R14, R3, 0x1, R6 ;  /* 0x00000001030e7824 */ /* 0x002fe400078e0206 */
[----:B------:R-:W-:Y:S02]  /*0a30*/  IMAD.IADD R3, R12, 0x1, R3 ;  /* 0x000000010c037824 */ /* 0x000fe400078e0203 */
[----:B------:R-:W1:Y:S01]  /*0a40*/  LDS R17, [R16] ;  /* 0x0000000010117984 */ /* 0x000e620000000800 */
[----:B------:R-:W-:Y:S02]  /*0a50*/  IMAD R15, R14, R0, R9 ;  /* 0x000000000e0f7224 */ /* 0x000fe400078e0209 */
[----:B------:R-:W-:Y:S02]  /*0a60*/  ISETP.GE.AND P0, PT, R3, R2, PT ;  /* 0x000000020300720c */ /* 0x000fe40003f06270 */
[----:B0-----:R-:W-:-:S05]  /*0a70*/  IMAD.WIDE.U32 R14, R15, 0x4, R4 ;  /* 0x000000040f0e7825 */ /* 0x001fca00078e0004 */
[----:B-1----:R1:W-:Y:S06]  /*0a80*/  STG.E desc[UR8][R14.64], R17 ;  /* 0x000000110e007986 */ /* 0x0023ec000c101908 */
[----:B------:R-:W-:Y:S05]  /*0a90*/  @!P0 BRA `(.L_x_73) ;  /* 0xfffffffc00dc8947 */ /* 0x000fea000383ffff */
.L_x_72:
[----:B------:R-:W-:Y:S05]  /*0aa0*/  BSYNC.RECONVERGENT B1 ;  /* 0x0000000000017941 */ /* 0x000fea0003800200 */
.L_x_71:
[----:B------:R-:W-:-:S05]  /*0ab0*/  VIADD R6, R6, 0x100 ;  /* 0x0000010006067836 */ /* 0x000fca0000000000 */
[----:B------:R-:W-:-:S13]  /*0ac0*/  ISETP.GE.AND P0, PT, R6, R0, PT ;  /* 0x000000000600720c */ /* 0x000fda0003f06270 */
[----:B------:R-:W-:Y:S05]  /*0ad0*/  @!P0 BRA `(.L_x_74) ;  /* 0xfffffff400c88947 */ /* 0x000fea000383ffff */
[----:B------:R-:W-:Y:S05]  /*0ae0*/  BSYNC.RECONVERGENT B0 ;  /* 0x0000000000007941 */ /* 0x000fea0003800200 */
.L_x_57:
[----:B------:R-:W-:-:S13]  /*0af0*/  ISETP.NE.AND P0, PT, R9, R10, PT ;  /* 0x0000000a0900720c */ /* 0x000fda0003f05270 */
[----:B------:R-:W-:Y:S05]  /*0b00*/  @!P0 EXIT ;  /* 0x000000000000894d */ /* 0x000fea0003800000 */
[----:B------:R-:W-:Y:S01]  /*0b10*/  IMAD.MOV.U32 R9, RZ, RZ, R7 ;  /* 0x000000ffff097224 */ /* 0x000fe200078e0007 */
[----:B------:R-:W-:Y:S06]  /*0b20*/  BRA `(.L_x_75) ;  /* 0xfffffff400707947 */ /* 0x000fec000383ffff */
        .weak           $__internal_2_$__cuda_sm3x_div_rn_noftz_f32_slowpath
        .type           $__internal_2_$__cuda_sm3x_div_rn_noftz_f32_slowpath,@function
        .size           $__internal_2_$__cuda_sm3x_div_rn_noftz_f32_slowpath,(.L_x_102 - $__internal_2_$__cuda_sm3x_div_rn_noftz_f32_slowpath)
$__internal_2_$__cuda_sm3x_div_rn_noftz_f32_slowpath:
[--C-:B------:R-:W-:Y:S01]  /*0b30*/  SHF.R.U32.HI R16, RZ, 0x17, R3.reuse ;  /* 0x00000017ff107819 */ /* 0x100fe20000011603 */
[----:B------:R-:W-:Y:S01]  /*0b40*/  BSSY.RECONVERGENT B3, `(.L_x_76) ;  /* 0x0000064000037945 */ /* 0x000fe20003800200 */
[--C-:B------:R-:W-:Y:S01]  /*0b50*/  SHF.R.U32.HI R18, RZ, 0x17, R0.reuse ;  /* 0x00000017ff127819 */ /* 0x100fe20000011600 */
[----:B------:R-:W-:Y:S01]  /*0b60*/  IMAD.MOV.U32 R19, RZ, RZ, R0 ;  /* 0x000000ffff137224 */ /* 0x000fe200078e0000 */
[----:B------:R-:W-:Y:S01]  /*0b70*/  LOP3.LUT R16, R16, 0xff, RZ, 0xc0, !PT ;  /* 0x000000ff10107812 */ /* 0x000fe200078ec0ff */
[----:B------:R-:W-:Y:S01]  /*0b80*/  IMAD.MOV.U32 R20, RZ, RZ, R3 ;  /* 0x000000ffff147224 */ /* 0x000fe200078e0003 */
[----:B------:R-:W-:Y:S02]  /*0b90*/  LOP3.LUT R22, R18, 0xff, RZ, 0xc0, !PT ;  /* 0x000000ff12167812 */ /* 0x000fe400078ec0ff */
[----:B------:R-:W-:-:S03]  /*0ba0*/  IADD3 R21, PT, PT, R16, -0x1, RZ ;  /* 0xffffffff10157810 */ /* 0x000fc60007ffe0ff */
[----:B------:R-:W-:Y:S01]  /*0bb0*/  VIADD R23, R22, 0xffffffff ;  /* 0xffffffff16177836 */ /* 0x000fe20000000000 */
[----:B------:R-:W-:-:S04]  /*0bc0*/  ISETP.GT.U32.AND P0, PT, R21, 0xfd, PT ;  /* 0x000000fd1500780c */ /* 0x000fc80003f04070 */
[----:B------:R-:W-:-:S13]  /*0bd0*/  ISETP.GT.U32.OR P0, PT, R23, 0xfd, P0 ;  /* 0x000000fd1700780c */ /* 0x000fda0000704470 */
[----:B------:R-:W-:Y:S01]  /*0be0*/  @!P0 IMAD.MOV.U32 R18, RZ, RZ, RZ ;  /* 0x000000ffff128224 */ /* 0x000fe200078e00ff */
[----:B------:R-:W-:Y:S06]  /*0bf0*/  @!P0 BRA `(.L_x_77) ;  /* 0x00000000005c8947 */ /* 0x000fec0003800000 */
[----:B------:R-:W-:Y:S02]  /*0c00*/  FSETP.GTU.FTZ.AND P1, PT, |R3|, +INF , PT ;  /* 0x7f8000000300780b */ /* 0x000fe40003f3c200 */
        /* <DEDUP_REMOVED lines=17> */
[----:B------:R-:W-:Y:S01]  /*0d20*/  @P0 MOV R18, RZ ;  /* 0x000000ff00120202 */ /* 0x000fe20000000f00 */
[----:B------:R-:W-:Y:S02]  /*0d30*/  @!P0 IMAD.MOV.U32 R18, RZ, RZ, -0x40 ;  /* 0xffffffc0ff128424 */ /* 0x000fe400078e00ff */
[----:B------:R-:W-:Y:S01]  /*0d40*/  @!P0 FFMA R19, R0, 1.84467440737095516160e+19, RZ ;  /* 0x5f80000000138823 */ /* 0x000fe200000000ff */
[----:B------:R-:W-:Y:S01]  /*0d50*/  @!P1 FFMA R20, R3, 1.84467440737095516160e+19, RZ ;  /* 0x5f80000003149823 */ /* 0x000fe200000000ff */
[----:B------:R-:W-:-:S07]  /*0d60*/  @!P1 VIADD R18, R18, 0x40 ;  /* 0x0000004012129836 */ /* 0x000fce0000000000 */
.L_x_77:
[----:B------:R-:W-:Y:S01]  /*0d70*/  LEA R21, R16, 0xc0800000, 0x17 ;  /* 0xc080000010157811 */ /* 0x000fe200078eb8ff */
[----:B------:R-:W-:Y:S01]  /*0d80*/  VIADD R22, R22, 0xffffff81 ;  /* 0xffffff8116167836 */ /* 0x000fe20000000000 */
[----:B------:R-:W-:Y:S03]  /*0d90*/  BSSY.RECONVERGENT B4, `(.L_x_82) ;  /* 0x0000035000047945 */ /* 0x000fe60003800200 */
[----:B------:R-:W-:Y:S02]  /*0da0*/  IMAD.IADD R23, R20, 0x1, -R21 ;  /* 0x0000000114177824 */ /* 0x000fe400078e0a15 */
[C---:B------:R-:W-:Y:S02]  /*0db0*/  IMAD R0, R22.reuse, -0x800000, R19 ;  /* 0xff80000016007824 */ /* 0x040fe400078e0213 */
[----:B------:R0:W1:Y:S01]  /*0dc0*/  MUFU.RCP R20, R23 ;  /* 0x0000001700147308 */ /* 0x0000620000001000 */
[----:B------:R-:W-:Y:S01]  /*0dd0*/  FADD.FTZ R21, -R23, -RZ ;  /* 0x800000ff17157221 */ /* 0x000fe20000010100 */
[----:B0-----:R-:W-:-:S04]  /*0de0*/  IADD3 R23, PT, PT, R22, 0x7f, -R16 ;  /* 0x0000007f16177810 */ /* 0x001fc80007ffe810 */
[----:B------:R-:W-:Y:S01]  /*0df0*/  IADD3 R23, PT, PT, R23, R18, RZ ;  /* 0x0000001217177210 */ /* 0x000fe20007ffe0ff */
[----:B-1----:R-:W-:-:S04]  /*0e00*/  FFMA R25, R20, R21, 1 ;  /* 0x3f80000014197423 */ /* 0x002fc80000000015 */
[----:B------:R-:W-:-:S04]  /*0e10*/  FFMA R19, R20, R25, R20 ;  /* 0x0000001914137223 */ /* 0x000fc80000000014 */
[----:B------:R-:W-:-:S04]  /*0e20*/  FFMA R20, R0, R19, RZ ;  /* 0x0000001300147223 */ /* 0x000fc800000000ff */
[----:B------:R-:W-:-:S04]  /*0e30*/  FFMA R24, R21, R20, R0 ;  /* 0x0000001415187223 */ /* 0x000fc80000000000 */
[----:B------:R-:W-:-:S04]  /*0e40*/  FFMA R20, R19, R24, R20 ;  /* 0x0000001813147223 */ /* 0x000fc80000000014 */
[----:B------:R-:W-:-:S04]  /*0e50*/  FFMA R21, R21, R20, R0 ;  /* 0x0000001415157223 */ /* 0x000fc80000000000 */
        /* <DEDUP_REMOVED lines=15> */
[C---:B------:R-:W-:Y:S02]  /*0f50*/  ISETP.NE.AND P3, PT, R22.reuse, RZ, PT ;  /* 0x000000ff1600720c */ /* 0x040fe40003f65270 */
[----:B------:R-:W-:Y:S02]  /*0f60*/  ISETP.NE.AND P1, PT, R22, RZ, PT ;  /* 0x000000ff1600720c */ /* 0x000fe40003f25270 */
[----:B------:R-:W-:Y:S01]  /*0f70*/  LOP3.LUT R18, R16, 0x7fffff, RZ, 0xc0, !PT ;  /* 0x007fffff10127812 */ /* 0x000fe200078ec0ff */
[CCC-:B------:R-:W-:Y:S01]  /*0f80*/  FFMA.RP R16, R19.reuse, R21.reuse, R20.reuse ;  /* 0x0000001513107223 */ /* 0x1c0fe20000008014 */
[----:B------:R-:W-:Y:S01]  /*0f90*/  FFMA.RM R19, R19, R21, R20 ;  /* 0x0000001513137223 */ /* 0x000fe20000004014 */
[----:B------:R-:W-:Y:S01]  /*0fa0*/  VIADD R21, R22, 0x20 ;  /* 0x0000002016157836 */ /* 0x000fe20000000000 */
[----:B------:R-:W-:Y:S01]  /*0fb0*/  LOP3.LUT R18, R18, 0x800000, RZ, 0xfc, !PT ;  /* 0x0080000012127812 */ /* 0x000fe200078efcff */
[----:B------:R-:W-:-:S02]  /*0fc0*/  IMAD.MOV R20, RZ, RZ, -R22 ;  /* 0x000000ffff147224 */ /* 0x000fc400078e0a16 */
        /* <DEDUP_REMOVED lines=9> */
[----:B------:R-:W-:-:S04]  /*1060*/  LOP3.LUT R16, R16, R19, RZ, 0xc0, !PT ;  /* 0x0000001310107212 */ /* 0x000fc800078ec0ff */
[----:B------:R-:W-:-:S04]  /*1070*/  IADD3 R21, PT, PT, R21, R16, RZ ;  /* 0x0000001015157210 */ /* 0x000fc80007ffe0ff */
[----:B------:R-:W-:Y:S01]  /*1080*/  LOP3.LUT R0, R21, R0, RZ, 0xfc, !PT ;  /* 0x0000000015007212 */ /* 0x000fe200078efcff */
[----:B------:R-:W-:Y:S06]  /*1090*/  BRA `(.L_x_85) ;  /* 0x0000000000107947 */ /* 0x000fec0003800000 */
.L_x_84:
[----:B------:R-:W-:-:S04]  /*10a0*/  LOP3.LUT R0, R0, 0x80000000, RZ, 0xc0, !PT ;  /* 0x8000000000007812 */ /* 0x000fc800078ec0ff */
[----:B------:R-:W-:Y:S01]  /*10b0*/  LOP3.LUT R0, R0, 0x7f800000, RZ, 0xfc, !PT ;  /* 0x7f80000000007812 */ /* 0x000fe200078efcff */
[----:B------:R-:W-:Y:S06]  /*10c0*/  BRA `(.L_x_85) ;  /* 0x0000000000047947 */ /* 0x000fec0003800000 */
.L_x_83:
[----:B------:R-:W-:-:S07]  /*10d0*/  IMAD R0, R23, 0x800000, R0 ;  /* 0x0080000017007824 */ /* 0x000fce00078e0200 */
.L_x_85:
[----:B------:R-:W-:Y:S05]  /*10e0*/  BSYNC.RECONVERGENT B4 ;  /* 0x0000000000047941 */ /* 0x000fea0003800200 */
.L_x_82:
[----:B------:R-:W-:Y:S05]  /*10f0*/  BRA `(.L_x_86) ;  /* 0x0000000000207947 */ /* 0x000fea0003800000 */
.L_x_81:
[----:B------:R-:W-:-:S04]  /*1100*/  LOP3.LUT R0, R20, 0x80000000, R19, 0x48, !PT ;  /* 0x8000000014007812 */ /* 0x000fc800078e4813 */
[----:B------:R-:W-:Y:S01]  /*1110*/  LOP3.LUT R0, R0, 0x7f800000, RZ, 0xfc, !PT ;  /* 0x7f80000000007812 */ /* 0x000fe200078efcff */
[----:B------:R-:W-:Y:S06]  /*1120*/  BRA `(.L_x_86) ;  /* 0x0000000000147947 */ /* 0x000fec0003800000 */
.L_x_80:
[----:B------:R-:W-:Y:S01]  /*1130*/  LOP3.LUT R0, R20, 0x80000000, R19, 0x48, !PT ;  /* 0x8000000014007812 */ /* 0x000fe200078e4813 */
[----:B------:R-:W-:Y:S06]  /*1140*/  BRA `(.L_x_86) ;  /* 0x00000000000c7947 */ /* 0x000fec0003800000 */
.L_x_79:
[----:B------:R-:W0:Y:S01]  /*1150*/  MUFU.RSQ R0, -QNAN ;  /* 0xffc0000000007908 */ /* 0x000e220000001400 */
[----:B------:R-:W-:Y:S05]  /*1160*/  BRA `(.L_x_86) ;  /* 0x0000000000047947 */ /* 0x000fea0003800000 */
.L_x_78:
[----:B------:R-:W-:-:S07]  /*1170*/  FADD.FTZ R0, R0, R3 ;  /* 0x0000000300007221 */ /* 0x000fce0000010000 */
.L_x_86:
[----:B------:R-:W-:Y:S05]  /*1180*/  BSYNC.RECONVERGENT B3 ;  /* 0x0000000000037941 */ /* 0x000fea0003800200 */
.L_x_76:
[----:B------:R-:W-:Y:S02]  /*1190*/  IMAD.MOV.U32 R18, RZ, RZ, R14 ;  /* 0x000000ffff127224 */ /* 0x000fe400078e000e */
[----:B------:R-:W-:-:S04]  /*11a0*/  IMAD.MOV.U32 R19, RZ, RZ, 0x0 ;  /* 0x00000000ff137424 */ /* 0x000fc800078e00ff */
[----:B0-----:R-:W-:Y:S05]  /*11b0*/  RET.REL.NODEC R18 `(_Z12lu_decomposePfi) ;  /* 0xffffffec12907950 */ /* 0x001fea0003c3ffff */
.L_x_87:
        /* <DEDUP_REMOVED lines=12> */
.L_x_102:


//--------------------- .text._Z11calculate_APfS_S_i --------------------------
	.section	.text._Z11calculate_APfS_S_i,"ax",@progbits
	.align	128
        .global         _Z11calculate_APfS_S_i
        .type           _Z11calculate_APfS_S_i,@function
        .size           _Z11calculate_APfS_S_i,(.L_x_104 - _Z11calculate_APfS_S_i)
        .other          _Z11calculate_APfS_S_i,@"STO_CUDA_ENTRY STV_DEFAULT"
_Z11calculate_APfS_S_i:
.text._Z11calculate_APfS_S_i:
[----:B------:R-:W-:Y:S08]  /*0000*/  LDC R1, c[0x0][0x37c] ;  /* 0x0000df00ff017b82 */ /* 0x000ff00000000800 */
[----:B------:R-:W0:Y:S01]  /*0010*/  LDC R33, c[0x0][0x398] ;  /* 0x0000e600ff217b82 */ /* 0x000e220000000800 */
[----:B------:R-:W1:Y:S01]  /*0020*/  S2R R4, SR_TID.X ;  /* 0x0000000000047919 */ /* 0x000e620000002100 */
[----:B0-----:R-:W-:-:S04]  /*0030*/  IMAD R33, R33, R33, RZ ;  /* 0x0000002121217224 */ /* 0x001fc800078e02ff */
[----:B------:R-:W-:-:S05]  /*0040*/  IMAD R7, R33, R33, RZ ;  /* 0x0000002121077224 */ /* 0x000fca00078e02ff */
[----:B-1----:R-:W-:-:S13]  /*0050*/  ISETP.GE.U32.AND P0, PT, R4, R7, PT ;  /* 0x000000070400720c */ /* 0x002fda0003f06070 */
[----:B------:R-:W-:Y:S05]  /*0060*/  @P0 EXIT ;  /* 0x000000000000094d */ /* 0x000fea0003800000 */
[----:B------:R-:W0:Y:S01]  /*0070*/  LDC R6, c[0x0][0x398] ;  /* 0x0000e600ff067b82 */ /* 0x000e220000000800 */
[----:B------:R-:W1:Y:S01]  /*0080*/  LDCU UR4, c[0x0][0x360] ;  /* 0x00006c00ff0477ac */ /* 0x000e620008000800 */
[----:B------:R-:W2:Y:S06]  /*0090*/  LDCU.64 UR6, c[0x0][0x358] ;  /* 0x00006b00ff0677ac */ /* 0x000eac0008000a00 */
[----:B------:R-:W3:Y:S08]  /*00a0*/  LDC.64 R8, c[0x0][0x388] ;  /* 0x0000e200ff087b82 */ /* 0x000ef00000000a00 */
[----:B------:R-:W4:Y:S08]  /*00b0*/  LDC.64 R10, c[0x0][0x390] ;  /* 0x0000e400ff0a7b82 */ /* 0x000f300000000a00 */
[----:B-12---:R-:W0:Y:S02]  /*00c0*/  LDC.64 R12, c[0x0][0x380] ;  /* 0x0000e000ff0c7b82 */ /* 0x006e240000000a00 */
.L_x_92:
[-C--:B------:R-:W-:Y:S02]  /*00d0*/  IABS R15, R33.reuse ;  /* 0x00000021000f7213 */ /* 0x080fe40000000000 */
[----:B------:R-:W-:Y:S02]  /*00e0*/  IABS R16, R33 ;  /* 0x0000002100107213 */ /* 0x000fe40000000000 */
[----:B-1----:R-:W1:Y:S08]  /*00f0*/  I2F.RP R0, R15 ;  /* 0x0000000f00007306 */ /* 0x002e700000209400 */
[----:B-1----:R-:W1:Y:S02]  /*0100*/  MUFU.RCP R0, R0 ;  /* 0x0000000000007308 */ /* 0x002e640000001000 */
[----:B-1----:R-:W-:Y:S01]  /*0110*/  VIADD R2, R0, 0xffffffe ;  /* 0x0ffffffe00027836 */ /* 0x002fe20000000000 */
[----:B0-----:R-:W-:-:S05]  /*0120*/  IABS R0, R6 ;  /* 0x0000000600007213 */ /* 0x001fca0000000000 */
[----:B------:R0:W1:Y:S02]  /*0130*/  F2I.FTZ.U32.TRUNC.NTZ R3, R2 ;  /* 0x0000000200037305 */ /* 0x000064000021f000 */
[----:B0-----:R-:W-:Y:S02]  /*0140*/  IMAD.MOV.U32 R2, RZ, RZ, RZ ;  /* 0x000000ffff027224 */ /* 0x001fe400078e00ff */
[----:B-1----:R-:W-:-:S04]  /*0150*/  IMAD.MOV R14, RZ, RZ, -R3 ;  /* 0x000000ffff0e7224 */ /* 0x002fc800078e0a03 */
[----:B------:R-:W-:Y:S01]  /*0160*/  IMAD R5, R14, R15, RZ ;  /* 0x0000000f0e057224 */ /* 0x000fe200078e02ff */
[----:B------:R-:W-:-:S03]  /*0170*/  IABS R14, R4 ;  /* 0x00000004000e7213 */ /* 0x000fc60000000000 */
[----:B------:R-:W-:-:S04]  /*0180*/  IMAD.HI.U32 R3, R3, R5, R2 ;  /* 0x0000000503037227 */ /* 0x000fc800078e0002 */
[----:B------:R-:W-:Y:S02]  /*0190*/  IMAD.MOV R2, RZ, RZ, -R16 ;  /* 0x000000ffff027224 */ /* 0x000fe400078e0a10 */
[----:B------:R-:W-:Y:S02]  /*01a0*/  IMAD.HI.U32 R5, R3, R14, RZ ;  /* 0x0000000e03057227 */ /* 0x000fe400078e00ff */
[----:B------:R-:W0:Y:S02]  /*01b0*/  I2F.RP R3, R0 ;  /* 0x0000000000037306 */ /* 0x000e240000209400 */
[----:B------:R-:W-:-:S05]  /*01c0*/  IMAD R2, R5, R2, R14 ;  /* 0x0000000205027224 */ /* 0x000fca00078e020e */
[----:B------:R-:W-:Y:S01]  /*01d0*/  ISETP.GT.U32.AND P1, PT, R15, R2, PT ;  /* 0x000000020f00720c */ /* 0x000fe20003f24070 */
[----:B0-----:R-:W0:-:S12]  /*01e0*/  MUFU.RCP R3, R3 ;  /* 0x0000000300037308 */ /* 0x001e180000001000 */
[----:B------:R-:W-:Y:S02]  /*01f0*/  @!P1 IMAD.IADD R2, R2, 0x1, -R15 ;  /* 0x0000000102029824 */ /* 0x000fe400078e0a0f */
[----:B------:R-:W-:Y:S01]  /*0200*/  @!P1 VIADD R5, R5, 0x1 ;  /* 0x0000000105059836 */ /* 0x000fe20000000000 */
[----:B------:R-:W-:Y:S02]  /*0210*/  ISETP.NE.AND P1, PT, R33, RZ, PT ;  /* 0x000000ff2100720c */ /* 0x000fe40003f25270 */
[----:B------:R-:W-:Y:S02]  /*0220*/  ISETP.GE.U32.AND P0, PT, R2, R15, PT ;  /* 0x0000000f0200720c */ /* 0x000fe40003f06070 */
[----:B------:R-:W-:-:S04]  /*0230*/  LOP3.LUT R2, R4, R33, RZ, 0x3c, !PT ;  /* 0x0000002104027212 */ /* 0x000fc800078e3cff */
[----:B------:R-:W-:Y:S02]  /*0240*/  ISETP.GE.AND P2, PT, R2, RZ, PT ;  /* 0x000000ff0200720c */ /* 0x000fe40003f46270 */
[----:B0-----:R-:W-:-:S04]  /*0250*/  IADD3 R14, PT, PT, R3, 0xffffffe, RZ ;  /* 0x0ffffffe030e7810 */ /* 0x001fc80007ffe0ff */
[----:B------:R0:W1:Y:S01]  /*0260*/  F2I.FTZ.U32.TRUNC.NTZ R15, R14 ;  /* 0x0000000e000f7305 */ /* 0x000062000021f000 */
[----:B------:R-:W-:-:S06]  /*0270*/  @P0 VIADD R5, R5, 0x1 ;  /* 0x0000000105050836 */ /* 0x000fcc0000000000 */
[----:B------:R-:W-:Y:S01]  /*0280*/  @!P2 IMAD.MOV R5, RZ, RZ, -R5 ;  /* 0x000000ffff05a224 */ /* 0x000fe200078e0a05 */
[----:B------:R-:W-:Y:S01]  /*0290*/  @!P1 LOP3.LUT R5, RZ, R33, RZ, 0x33, !PT ;  /* 0x00000021ff059212 */ /* 0x000fe200078e33ff */
[----:B0-----:R-:W-:-:S03]  /*02a0*/  HFMA2 R14, -RZ, RZ, 0, 0 ;  /* 0x00000000ff0e7431 */ /* 0x001fc600000001ff */
[----:B------:R-:W-:Y:S01]  /*02b0*/  IABS R16, R5 ;  /* 0x0000000500107213 */ /* 0x000fe20000000000 */
[----:B------:R-:W-:Y:S02]  /*02c0*/  IMAD.MOV R2, RZ, RZ, -R5 ;  /* 0x000000ffff027224 */ /* 0x000fe400078e0a05 */
[----:B-1----:R-:W-:Y:S02]  /*02d0*/  IMAD.MOV R3, RZ, RZ, -R15 ;  /* 0x000000ffff037224 */ /* 0x002fe400078e0a0f */
[----:B------:R-:W-:Y:S02]  /*02e0*/  IMAD R2, R33, R2, R4 ;  /* 0x0000000221027224 */ /* 0x000fe400078e0204 */
[----:B------:R-:W-:-:S03]  /*02f0*/  IMAD R3, R3, R0, RZ ;  /* 0x0000000003037224 */ /* 0x000fc600078e02ff */
[----:B------:R-:W-:Y:S01]  /*0300*/  IABS R17, R2 ;  /* 0x0000000200117213 */ /* 0x000fe20000000000 */
[----:B------:R-:W-:-:S04]  /*0310*/  IMAD.HI.U32 R14, R15, R3, R14 ;  /* 0x000000030f0e7227 */ /* 0x000fc800078e000e */
[----:B------:R-:W-:-:S04]  /*0320*/  IMAD.MOV.U32 R15, RZ, RZ, R16 ;  /* 0x000000ffff0f7224 */ /* 0x000fc800078e0010 */
[----:B------:R-:W-:-:S04]  /*0330*/  IMAD.HI.U32 R3, R14, R15, RZ ;  /* 0x0000000f0e037227 */ /* 0x000fc800078e00ff */
[----:B------:R-:W-:-:S04]  /*0340*/  IMAD.HI.U32 R14, R14, R17, RZ ;  /* 0x000000110e0e7227 */ /* 0x000fc800078e00ff */
[----:B------:R-:W-:Y:S02]  /*0350*/  IMAD.MOV R16, RZ, RZ, -R3 ;  /* 0x000000ffff107224 */ /* 0x000fe400078e0a03 */
[----:B------:R-:W-:Y:S02]  /*0360*/  IMAD.MOV R18, RZ, RZ, -R14 ;  /* 0x000000ffff127224 */ /* 0x000fe400078e0a0e */
[C---:B------:R-:W-:Y:S02]  /*0370*/  IMAD R15, R0.reuse, R16, R15 ;  /* 0x00000010000f7224 */ /* 0x040fe400078e020f */
[----:B------:R-:W-:-:S03]  /*0380*/  IMAD R17, R0, R18, R17 ;  /* 0x0000001200117224 */ /* 0x000fc600078e0211 */
[C---:B------:R-:W-:Y:S02]  /*0390*/  ISETP.GT.U32.AND P4, PT, R0.reuse, R15, PT ;  /* 0x0000000f0000720c */ /* 0x040fe40003f84070 */
[----:B------:R-:W-:-:S11]  /*03a0*/  ISETP.GT.U32.AND P5, PT, R0, R17, PT ;  /* 0x000000110000720c */ /* 0x000fd60003fa4070 */
[--C-:B------:R-:W-:Y:S01]  /*03b0*/  @!P4 IMAD.IADD R15, R15, 0x1, -R0.reuse ;  /* 0x000000010f0fc824 */ /* 0x100fe200078e0a00 */
[----:B------:R-:W-:Y:S01]  /*03c0*/  @!P4 IADD3 R3, PT, PT, R3, 0x1, RZ ;  /* 0x000000010303c810 */ /* 0x000fe20007ffe0ff */
[----:B------:R-:W-:Y:S02]  /*03d0*/  @!P5 IMAD.IADD R17, R17, 0x1, -R0 ;  /* 0x000000011111d824 */ /* 0x000fe400078e0a00 */
[----:B------:R-:W-:Y:S01]  /*03e0*/  @!P5 VIADD R14, R14, 0x1 ;  /* 0x000000010e0ed836 */ /* 0x000fe20000000000 */
[-C--:B------:R-:W-:Y:S02]  /*03f0*/  ISETP.GE.U32.AND P2, PT, R15, R0.reuse, PT ;  /* 0x000000000f00720c */ /* 0x080fe40003f46070 */
[----:B------:R-:W-:Y:S02]  /*0400*/  ISETP.GE.U32.AND P3, PT, R17, R0, PT ;  /* 0x000000001100720c */ /* 0x000fe40003f66070 */
[-C--:B------:R-:W-:Y:S02]  /*0410*/  LOP3.LUT R0, R5, R6.reuse, RZ, 0x3c, !PT ;  /* 0x0000000605007212 */ /* 0x080fe400078e3cff */
[----:B------:R-:W-:-:S02]  /*0420*/  LOP3.LUT R15, R2, R6, RZ, 0x3c, !PT ;  /* 0x00000006020f7212 */ /* 0x000fc400078e3cff */
[----:B------:R-:W-:Y:S02]  /*0430*/  ISETP.GE.AND P0, PT, R0, RZ, PT ;  /* 0x000000ff0000720c */ /* 0x000fe40003f06270 */
[----:B------:R-:W-:Y:S02]  /*0440*/  ISETP.GE.AND P1, PT, R15, RZ, PT ;  /* 0x000000ff0f00720c */ /* 0x000fe40003f26270 */
[----:B------:R-:W-:Y:S01]  /*0450*/  LOP3.LUT R0, RZ, R6, RZ, 0x33, !PT ;  /* 0x00000006ff007212 */ /* 0x000fe200078e33ff */
[----:B------:R-:W-:Y:S01]  /*0460*/  @P2 VIADD R3, R3, 0x1 ;  /* 0x0000000103032836 */ /* 0x000fe20000000000 */
[----:B------:R-:W-:Y:S01]  /*0470*/  ISETP.NE.AND P2, PT, R6, RZ, PT ;  /* 0x000000ff0600720c */ /* 0x000fe20003f45270 */
[----:B------:R-:W-:-:S06]  /*0480*/  @P3 VIADD R14, R14, 0x1 ;  /* 0x000000010e0e3836 */ /* 0x000fcc0000000000 */
[----:B------:R-:W-:Y:S02]  /*0490*/  @!P0 IMAD.MOV R3, RZ, RZ, -R3 ;  /* 0x000000ffff038224 */ /* 0x000fe400078e0a03 */
[----:B------:R-:W-:-:S03]  /*04a0*/  @!P1 IADD3 R14, PT, PT, -R14, RZ, RZ ;  /* 0x000000ff0e0e9210 */ /* 0x000fc60007ffe1ff */
[C---:B------:R-:W-:Y:S02]  /*04b0*/  SEL R3, R0.reuse, R3, !P2 ;  /* 0x0000000300037207 */ /* 0x040fe40005000000 */
[----:B------:R-:W-:-:S03]  /*04c0*/  SEL R21, R0, R14, !P2 ;  /* 0x0000000e00157207 */ /* 0x000fc60005000000 */
[----:B---3--:R-:W-:-:S04]  /*04d0*/  IMAD.WIDE R14, R3, 0x4, R8 ;  /* 0x00000004030e7825 */ /* 0x008fc800078e0208 */
[----:B------:R-:W-:Y:S01]  /*04e0*/  IMAD.WIDE R18, R21, 0x4, R8 ;  /* 0x0000000415127825 */ /* 0x000fe200078e0208 */
[----:B------:R-:W2:Y:S05]  /*04f0*/  LDG.E R22, desc[UR6][R14.64] ;  /* 0x000000060e167981 */ /* 0x000eaa000c1e1900 */
[----:B------:R-:W3:Y:S01]  /*0500*/  LDG.E R18, desc[UR6][R18.64] ;  /* 0x0000000612127981 */ /* 0x000ee2000c1e1900 */
[----:B------:R-:W-:Y:S02]  /*0510*/  IMAD.MOV R17, RZ, RZ, -R3 ;  /* 0x000000ffff117224 */ /* 0x000fe400078e0a03 */
[----:B------:R-:W-:Y:S02]  /*0520*/  IMAD.MOV R21, RZ, RZ, -R21 ;  /* 0x000000ffff157224 */ /* 0x000fe400078e0a15 */
[----:B------:R-:W-:-:S02]  /*0530*/  IMAD R17, R6, R17, R5 ;  /* 0x0000001106117224 */ /* 0x000fc400078e0205 */
[----:B------:R-:W-:Y:S02]  /*0540*/  IMAD R21, R6, R21, R2 ;  /* 0x0000001506157224 */ /* 0x000fe400078e0202 */
[----:B----4-:R-:W-:-:S04]  /*0550*/  IMAD.WIDE R16, R17, 0x4, R10 ;  /* 0x0000000411107825 */ /* 0x010fc800078e020a */
[----:B------:R-:W-:Y:S02]  /*0560*/  IMAD.WIDE R20, R21, 0x4, R10 ;  /* 0x0000000415147825 */ /* 0x000fe400078e020a */
[----:B------:R-:W4:Y:S04]  /*0570*/  LDG.E R16, desc[UR6][R16.64] ;  /* 0x0000000610107981 */ /* 0x000f28000c1e1900 */
[----:B------:R-:W5:Y:S01]  /*0580*/  LDG.E R20, desc[UR6][R20.64] ;  /* 0x0000000614147981 */ /* 0x000f62000c1e1900 */
[----:B------:R-:W-:Y:S01]  /*0590*/  BSSY.RECONVERGENT B0, `(.L_x_88) ;  /* 0x000000c000007945 */ /* 0x000fe20003800200 */
[----:B------:R-:W-:Y:S01]  /*05a0*/  MOV R32, 0x650 ;  /* 0x0000065000207802 */ /* 0x000fe20000000f00 */
[----:B--2---:R-:W-:Y:S08]  /*05b0*/  F2I.TRUNC.NTZ R3, R22 ;  /* 0x0000001600037305 */ /* 0x004ff0000020f100 */
[----:B---3--:R-:W0:Y:S08]  /*05c0*/  F2I.TRUNC.NTZ R0, R18 ;  /* 0x0000001200007305 */ /* 0x008e30000020f100 */
[----:B----4-:R1:W2:Y:S01]  /*05d0*/  F2I.TRUNC.NTZ R34, R16 ;  /* 0x0000001000227305 */ /* 0x0102a2000020f100 */
[----:B0-----:R-:W-:-:S07]  /*05e0*/  IMAD.IADD R0, R3, 0x1, -R0 ;  /* 0x0000000103007824 */ /* 0x001fce00078e0a00 */
[----:B------:R-:W0:Y:S08]  /*05f0*/  I2F.F64 R14, R0 ;  /* 0x00000000000e7312 */ /* 0x000e300000201c00 */
[----:B-----5:R1:W3:Y:S01]  /*0600*/  F2I.TRUNC.NTZ R35, R20 ;  /* 0x0000001400237305 */ /* 0x0202e2000020f100 */
[----:B0-----:R-:W-:-:S10]  /*0610*/  DADD R14, -RZ, |R14| ;  /* 0x00000000ff0e7229 */ /* 0x001fd4000000050e */
[----:B------:R-:W-:Y:S01]  /*0620*/  IMAD.MOV.U32 R18, RZ, RZ, R14 ;  /* 0x000000ffff127224 */ /* 0x000fe200078e000e */
[----:B-123--:R-:W-:-:S07]  /*0630*/  MOV R3, R15 ;  /* 0x0000000f00037202 */ /* 0x00efce0000000f00 */
[----:B------:R-:W-:Y:S05]  /*0640*/  CALL.REL.NOINC `($_Z11calculate_APfS_S_i$__internal_accurate_pow) ;  /* 0x0000000800587944 */ /* 0x000fea0003c00000 */
[----:B------:R-:W-:Y:S05]  /*0650*/  BSYNC.RECONVERGENT B0 ;  /* 0x0000000000007941 */ /* 0x000fea0003800200 */
.L_x_88:
[----:B------:R-:W-:Y:S01]  /*0660*/  ISETP.NE.AND P0, PT, R0, RZ, PT ;  /* 0x000000ff0000720c */ /* 0x000fe20003f05270 */
[----:B------:R-:W-:Y:S01]  /*0670*/  IMAD.IADD R34, R34, 0x1, -R35 ;  /* 0x0000000122227824 */ /* 0x000fe200078e0a23 */
[----:B------:R-:W-:Y:S01]  /*0680*/  BSSY.RECONVERGENT B0, `(.L_x_89) ;  /* 0x000000d000007945 */ /* 0x000fe20003800200 */
[----:B------:R-:W-:Y:S02]  /*0690*/  MOV R32, 0x750 ;  /* 0x0000075000207802 */ /* 0x000fe40000000f00 */
[----:B------:R-:W-:Y:S01]  /*06a0*/  FSEL R14, R18, RZ, P0 ;  /* 0x000000ff120e7208 */ /* 0x000fe20000000000 */
[----:B------:R-:W0:Y:S01]  /*06b0*/  I2F.F64 R16, R34 ;  /* 0x0000002200107312 */ /* 0x000e220000201c00 */
[----:B------:R-:W-:Y:S02]  /*06c0*/  FSEL R15, R20, RZ, P0 ;  /* 0x000000ff140f7208 */ /* 0x000fe40000000000 */
[----:B------:R-:W-:-:S04]  /*06d0*/  ISETP.NE.AND P0, PT, R0, 0x1, PT ;  /* 0x000000010000780c */ /* 0x000fc80003f05270 */
[----:B------:R-:W-:Y:S02]  /*06e0*/  DMUL R14, R14, 0.5 ;  /* 0x3fe000000e0e7828 */ /* 0x000fe40000000000 */
[----:B0-----:R-:W-:-:S08]  /*06f0*/  DADD R16, -RZ, |R16| ;  /* 0x00000000ff107229 */ /* 0x001fd00000000510 */
[----:B------:R-:W0:Y:S02]  /*0700*/  F2F.F32.F64 R14, R14 ;  /* 0x0000000e000e7310 */ /* 0x000e240000301000 */
[----:B------:R-:W-:Y:S02]  /*0710*/  IMAD.MOV.U32 R18, RZ, RZ, R16 ;  /* 0x000000ffff127224 */ /* 0x000fe400078e0010 */
[----:B------:R-:W-:Y:S01]  /*0720*/  IMAD.MOV.U32 R3, RZ, RZ, R17 ;  /* 0x000000ffff037224 */ /* 0x000fe200078e0011 */
[----:B0-----:R-:W-:-:S07]  /*0730*/  FSEL R0, R14, 0.5, P0 ;  /* 0x3f0000000e007808 */ /* 0x001fce0000000000 */
[----:B------:R-:W-:Y:S05]  /*0740*/  CALL.REL.NOINC `($_Z11calculate_APfS_S_i$__internal_accurate_pow) ;  /* 0x0000000800187944 */ /* 0x000fea0003c00000 */
[----:B------:R-:W-:Y:S05]  /*0750*/  BSYNC.RECONVERGENT B0 ;  /* 0x0000000000007941 */ /* 0x000fea0003800200 */
.L_x_89:
[----:B------:R-:W-:Y:S01]  /*0760*/  ISETP.NE.AND P0, PT, R34, RZ, PT ;  /* 0x000000ff2200720c */ /* 0x000fe20003f05270 */
[----:B------:R-:W-:Y:S01]  /*0770*/  IMAD.MOV.U32 R15, RZ, RZ, 0x3bbb989d ;  /* 0x3bbb989dff0f7424 */ /* 0x000fe200078e00ff */
[----:B------:R-:W-:Y:S01]  /*0780*/  MOV R14, 0x437c0000 ;  /* 0x437c0000000e7802 */ /* 0x000fe20000000f00 */
[----:B------:R-:W0:Y:S01]  /*0790*/  MUFU.RCP64H R17, 2.5066280364990234375 ;  /* 0x40040d9300117908 */ /* 0x000e220000001800 */
[----:B------:R-:W-:Y:S01]  /*07a0*/  FSEL R18, R18, RZ, P0 ;  /* 0x000000ff12127208 */ /* 0x000fe20000000000 */
[----:B------:R-:W-:Y:S01]  /*07b0*/  IMAD.MOV.U32 R16, RZ, RZ, 0x1 ;  /* 0x00000001ff107424 */ /* 0x000fe200078e00ff */
[----:B------:R-:W-:Y:S01]  /*07c0*/  FSEL R19, R20, RZ, P0 ;  /* 0x000000ff14137208 */ /* 0x000fe20000000000 */
[----:B------:R-:W-:Y:S01]  /*07d0*/  BSSY.RECONVERGENT B0, `(.L_x_90) ;  /* 0x0000021000007945 */ /* 0x000fe20003800200 */
[----:B------:R-:W-:-:S04]  /*07e0*/  ISETP.NE.AND P0, PT, R34, 0x1, PT ;  /* 0x000000012200780c */ /* 0x000fc80003f05270 */
[----:B------:R-:W-:-:S10]  /*07f0*/  DMUL R18, R18, 0.5 ;  /* 0x3fe0000012127828 */ /* 0x000fd40000000000 */
[----:B------:R-:W1:Y:S02]  /*0800*/  F2F.F32.F64 R18, R18 ;  /* 0x0000001200127310 */ /* 0x000e640000301000 */
[----:B-1----:R-:W-:-:S05]  /*0810*/  FSEL R3, R18, 0.5, P0 ;  /* 0x3f00000012037808 */ /* 0x002fca0000000000 */
[----:B------:R-:W-:-:S04]  /*0820*/  FADD R0, R0, R3 ;  /* 0x0000000300007221 */ /* 0x000fc80000000000 */
[----:B------:R-:W-:Y:S01]  /*0830*/  FFMA.SAT R3, R0, -R15, 0.5 ;  /* 0x3f00000000037423 */ /* 0x000fe2000000280f */
[----:B------:R-:W-:-:S03]  /*0840*/  IMAD.MOV.U32 R15, RZ, RZ, 0x40040d93 ;  /* 0x40040d93ff0f7424 */ /* 0x000fc600078e00ff */
[----:B------:R-:W-:Y:S01]  /*0850*/  FFMA.RM R3, R3, R14, 12582913 ;  /* 0x4b40000103037423 */ /* 0x000fe2000000400e */
[----:B------:R-:W-:-:S03]  /*0860*/  IMAD.MOV.U32 R14, RZ, RZ, 0x1ff62705 ;  /* 0x1ff62705ff0e7424 */ /* 0x000fc600078e00ff */
[C---:B------:R-:W-:Y:S01]  /*0870*/  FADD R21, R3.reuse, -12583039 ;  /* 0xcb40007f03157421 */ /* 0x040fe20000000000 */
[----:B------:R-:W-:Y:S02]  /*0880*/  IMAD.SHL.U32 R3, R3, 0x800000, RZ ;  /* 0x0080000003037824 */ /* 0x000fe400078e00ff */
        /* <DEDUP_REMOVED lines=18> */
[----:B------:R-:W-:Y:S05]  /*09b0*/  CALL.REL.NOINC `($__internal_3_$__cuda_sm20_div_rn_f64_full) ;  /* 0x0000000000407944 */ /* 0x000fea0003c00000 */
[----:B------:R-:W-:Y:S01]  /*09c0*/  MOV R14, R22 ;  /* 0x00000016000e7202 */ /* 0x000fe20000000f00 */
[----:B------:R-:W-:-:S07]  /*09d0*/  IMAD.MOV.U32 R15, RZ, RZ, R23 ;  /* 0x000000ffff0f7224 */ /* 0x000fce00078e0017 */
.L_x_91:
[----:B------:R-:W-:Y:S05]  /*09e0*/  BSYNC.RECONVERGENT B0 ;  /* 0x0000000000007941 */ /* 0x000fea0003800200 */
.L_x_90:
[----:B------:R-:W0:Y:S01]  /*09f0*/  F2F.F32.F64 R19, R14 ;  /* 0x0000000e00137310 */ /* 0x000e220000301000 */
[----:B------:R-:W-:Y:S01]  /*0a00*/  ISETP.NE.AND P0, PT, R5, R2, PT ;  /* 0x000000020500720c */ /* 0x000fe20003f05270 */
[----:B------:R-:W-:Y:S01]  /*0a10*/  UMOV UR8, 0x47ae147b ;  /* 0x47ae147b00087882 */ /* 0x000fe20000000000 */
[----:B------:R-:W-:Y:S01]  /*0a20*/  UMOV UR9, 0x3f847ae1 ;  /* 0x3f847ae100097882 */ /* 0x000fe20000000000 */
[----:B------:R-:W-:-:S04]  /*0a30*/  IMAD.WIDE R2, R4, 0x4, R12 ;  /* 0x0000000404027825 */ /* 0x000fc800078e020c */
[----:B------:R-:W-:Y:S01]  /*0a40*/  VIADD R4, R4, UR4 ;  /* 0x0000000404047c36 */ /* 0x000fe20008000000 */
[----:B0-----:R-:W0:Y:S02]  /*0a50*/  F2F.F64.F32 R16, R19 ;  /* 0x0000001300107310 */ /* 0x001e240000201800 */
[----:B0-----:R-:W-:-:S06]  /*0a60*/  DADD R16, R16, UR8 ;  /* 0x0000000810107e29 */ /* 0x001fcc0008000000 */
[----:B------:R-:W0:Y:S01]  /*0a70*/  @!P0 F2F.F32.F64 R19, R16 ;  /* 0x0000001000138310 */ /* 0x000e220000301000 */
[----:B------:R-:W-:Y:S01]  /*0a80*/  ISETP.GE.AND P0, PT, R4, R7, PT ;  /* 0x000000070400720c */ /* 0x000fe20003f06270 */
[----:B0-----:R1:W-:-:S12]  /*0a90*/  STG.E desc[UR6][R2.64], R19 ;  /* 0x0000001302007986 */ /* 0x0013d8000c101906 */
[----:B------:R-:W-:Y:S05]  /*0aa0*/  @!P0 BRA `(.L_x_92) ;  /* 0xfffffff400888947 */ /* 0x000fea000383ffff */
[----:B------:R-:W-:Y:S05]  /*0ab0*/  EXIT ;  /* 0x000000000000794d */ /* 0x000fea0003800000 */
        .weak           $__internal_3_$__cuda_sm20_div_rn_f64_full
        .type           $__internal_3_$__cuda_sm20_div_rn_f64_full,@function
        .size           $__internal_3_$__cuda_sm20_div_rn_f64_full,($_Z11calculate_APfS_S_i$__internal_accurate_pow - $__internal_3_$__cuda_sm20_div_rn_f64_full)
$__internal_3_$__cuda_sm20_div_rn_f64_full:
[----:B------:R-:W-:Y:S01]  /*0ac0*/  IMAD.MOV.U32 R15, RZ, RZ, 0x3ff40d93 ;  /* 0x3ff40d93ff0f7424 */ /* 0x000fe200078e00ff */
[----:B------:R-:W-:Y:S01]  /*0ad0*/  MOV R20, 0x1 ;  /* 0x0000000100147802 */ /* 0x000fe20000000f00 */
[----:B------:R-:W-:Y:S01]  /*0ae0*/  IMAD.MOV.U32 R14, RZ, RZ, 0x1ff62705 ;  /* 0x1ff62705ff0e7424 */ /* 0x000fe200078e00ff */
[C---:B------:R-:W-:Y:S01]  /*0af0*/  FSETP.GEU.AND P1, PT, |R17|.reuse, 1.469367938527859385e-39, PT ;  /* 0x001000001100780b */ /* 0x040fe20003f2e200 */
[----:B------:R-:W0:Y:S01]  /*0b00*/  MUFU.RCP64H R21, R15 ;  /* 0x0000000f00157308 */ /* 0x000e220000001800 */
[----:B------:R-:W-:Y:S01]  /*0b10*/  LOP3.LUT R3, R17, 0x7ff00000, RZ, 0xc0, !PT ;  /* 0x7ff0000011037812 */ /* 0x000fe200078ec0ff */
[----:B------:R-:W-:Y:S01]  /*0b20*/  IMAD.MOV.U32 R27, RZ, RZ, 0x1ca00000 ;  /* 0x1ca00000ff1b7424 */ /* 0x000fe200078e00ff */
[----:B------:R-:W-:Y:S01]  /*0b30*/  MOV R29, 0x40000000 ;  /* 0x40000000001d7802 */ /* 0x000fe20000000f00 */
[----:B------:R-:W-:Y:S01]  /*0b40*/  BSSY.RECONVERGENT B1, `(.L_x_93) ;  /* 0x0000043000017945 */ /* 0x000fe20003800200 */
[----:B------:R-:W-:Y:S01]  /*0b50*/  ISETP.GE.U32.AND P0, PT, R3, 0x40000000, PT ;  /* 0x400000000300780c */ /* 0x000fe20003f06070 */
[----:B------:R-:W-:-:S02]  /*0b60*/  IMAD.MOV.U32 R26, RZ, RZ, R3 ;  /* 0x000000ffff1a7224 */ /* 0x000fc400078e0003 */
[----:B------:R-:W-:Y:S01]  /*0b70*/  VIADD R30, R29, 0xffffffff ;  /* 0xffffffff1d1e7836 */ /* 0x000fe20000000000 */
[----:B------:R-:W-:-:S04]  /*0b80*/  SEL R27, R27, 0x63400000, !P0 ;  /* 0x634000001b1b7807 */ /* 0x000fc80004000000 */
[----:B------:R-:W-:Y:S01]  /*0b90*/  @!P1 LOP3.LUT R24, R27, 0x80000000, R17, 0xf8, !PT ;  /* 0x800000001b189812 */ /* 0x000fe200078ef811 */
[----:B0-----:R-:W-:-:S03]  /*0ba0*/  DFMA R18, R20, -R14, 1 ;  /* 0x3ff000001412742b */ /* 0x001fc6000000080e */
[----:B------:R-:W-:Y:S01]  /*0bb0*/  @!P1 LOP3.LUT R25, R24, 0x100000, RZ, 0xfc, !PT ;  /* 0x0010000018199812 */ /* 0x000fe200078efcff */
[----:B------:R-:W-:-:S04]  /*0bc0*/  @!P1 IMAD.MOV.U32 R24, RZ, RZ, RZ ;  /* 0x000000ffff189224 */ /* 0x000fc800078e00ff */
[----:B------:R-:W-:-:S08]  /*0bd0*/  DFMA R18, R18, R18, R18 ;  /* 0x000000121212722b */ /* 0x000fd00000000012 */
[----:B------:R-:W-:Y:S01]  /*0be0*/  DFMA R20, R20, R18, R20 ;  /* 0x000000121414722b */ /* 0x000fe20000000014 */
[----:B------:R-:W-:Y:S01]  /*0bf0*/  LOP3.LUT R19, R27, 0x800fffff, R17, 0xf8, !PT ;  /* 0x800fffff1b137812 */ /* 0x000fe200078ef811 */
[----:B------:R-:W-:-:S06]  /*0c00*/  IMAD.MOV.U32 R18, RZ, RZ, R16 ;  /* 0x000000ffff127224 */ /* 0x000fcc00078e0010 */
[----:B------:R-:W-:Y:S02]  /*0c10*/  DFMA R22, R20, -R14, 1 ;  /* 0x3ff000001416742b */ /* 0x000fe4000000080e */
[----:B------:R-:W-:-:S06]  /*0c20*/  @!P1 DFMA R18, R18, 2, -R24 ;  /* 0x400000001212982b */ /* 0x000fcc0000000818 */
[----:B------:R-:W-:-:S04]  /*0c30*/  DFMA R20, R20, R22, R20 ;  /* 0x000000161414722b */ /* 0x000fc80000000014 */
[----:B------:R-:W-:-:S04]  /*0c40*/  @!P1 LOP3.LUT R26, R19, 0x7ff00000, RZ, 0xc0, !PT ;  /* 0x7ff00000131a9812 */ /* 0x000fc800078ec0ff */
[----:B------:R-:W-:Y:S01]  /*0c50*/  DMUL R22, R20, R18 ;  /* 0x0000001214167228 */ /* 0x000fe20000000000 */
[----:B------:R-:W-:-:S05]  /*0c60*/  VIADD R28, R26, 0xffffffff ;  /* 0xffffffff1a1c7836 */ /* 0x000fca0000000000 */
[----:B------:R-:W-:Y:S02]  /*0c70*/  ISETP.GT.U32.AND P0, PT, R28, 0x7feffffe, PT ;  /* 0x7feffffe1c00780c */ /* 0x000fe40003f04070 */
[----:B------:R-:W-:Y:S02]  /*0c80*/  DFMA R24, R22, -R14, R18 ;  /* 0x8000000e1618722b */ /* 0x000fe40000000012 */
[----:B------:R-:W-:-:S06]  /*0c90*/  ISETP.GT.U32.OR P0, PT, R30, 0x7feffffe, P0 ;  /* 0x7feffffe1e00780c */ /* 0x000fcc0000704470 */
[----:B------:R-:W-:-:S07]  /*0ca0*/  DFMA R20, R20, R24, R22 ;  /* 0x000000181414722b */ /* 0x000fce0000000016 */
[----:B------:R-:W-:Y:S05]  /*0cb0*/  @P0 BRA `(.L_x_94) ;  /* 0x0000000000680947 */ /* 0x000fea0003800000 */
[----:B------:R-:W-:-:S05]  /*0cc0*/  IMAD.MOV.U32 R16, RZ, RZ, 0x40000000 ;  /* 0x40000000ff107424 */ /* 0x000fca00078e00ff */
[----:B------:R-:W-:-:S04]  /*0cd0*/  VIADDMNMX R3, R3, -R16, 0xb9600000, !PT ;  /* 0xb960000003037446 */ /* 0x000fc80007800910 */
[----:B------:R-:W-:-:S05]  /*0ce0*/  VIMNMX R16, PT, PT, R3, 0x46a00000, PT ;  /* 0x46a0000003107848 */ /* 0x000fca0003fe0100 */
[----:B------:R-:W-:Y:S02]  /*0cf0*/  IMAD.IADD R27, R16, 0x1, -R27 ;  /* 0x00000001101b7824 */ /* 0x000fe400078e0a1b */
[----:B------:R-:W-:-:S03]  /*0d00*/  IMAD.MOV.U32 R16, RZ, RZ, RZ ;  /* 0x000000ffff107224 */ /* 0x000fc600078e00ff */
[----:B------:R-:W-:-:S06]  /*0d10*/  IADD3 R17, PT, PT, R27, 0x7fe00000, RZ ;  /* 0x7fe000001b117810 */ /* 0x000fcc0007ffe0ff */
        /* <DEDUP_REMOVED lines=20> */
.L_x_94:
        /* <DEDUP_REMOVED lines=15> */
.L_x_96:
[----:B------:R-:W-:Y:S02]  /*0f50*/  LOP3.LUT R23, R17, 0x80000, RZ, 0xfc, !PT ;  /* 0x0008000011177812 */ /* 0x000fe400078efcff */
[----:B------:R-:W-:-:S07]  /*0f60*/  MOV R22, R16 ;  /* 0x0000001000167202 */ /* 0x000fce0000000f00 */
.L_x_95:
[----:B------:R-:W-:Y:S05]  /*0f70*/  BSYNC.RECONVERGENT B1 ;  /* 0x0000000000017941 */ /* 0x000fea0003800200 */
.L_x_93:
[----:B------:R-:W-:Y:S02]  /*0f80*/  IMAD.MOV.U32 R14, RZ, RZ, R0 ;  /* 0x000000ffff0e7224 */ /* 0x000fe400078e0000 */
[----:B------:R-:W-:-:S04]  /*0f90*/  IMAD.MOV.U32 R15, RZ, RZ, 0x0 ;  /* 0x00000000ff0f7424 */ /* 0x000fc800078e00ff */
[----:B------:R-:W-:Y:S05]  /*0fa0*/  RET.REL.NODEC R14 `(_Z11calculate_APfS_S_i) ;  /* 0xfffffff00e147950 */ /* 0x000fea0003c3ffff */
        .type           $_Z11calculate_APfS_S_i$__internal_accurate_pow,@function
        .size           $_Z11calculate_APfS_S_i$__internal_accurate_pow,(.L_x_104 - $_Z11calculate_APfS_S_i$__internal_accurate_pow)
$_Z11calculate_APfS_S_i$__internal_accurate_pow:
[----:B------:R-:W-:Y:S01]  /*0fb0*/  ISETP.GT.U32.AND P0, PT, R3, 0xfffff, PT ;  /* 0x000fffff0300780c */ /* 0x000fe20003f04070 */
[----:B------:R-:W-:Y:S01]  /*0fc0*/  IMAD.MOV.U32 R14, RZ, RZ, R18 ;  /* 0x000000ffff0e7224 */ /* 0x000fe200078e0012 */
[----:B------:R-:W-:Y:S01]  /*0fd0*/  MOV R16, R3 ;  /* 0x0000000300107202 */ /* 0x000fe20000000f00 */
[--C-:B------:R-:W-:Y:S01]  /*0fe0*/  IMAD.MOV.U32 R15, RZ, RZ, R3.reuse ;  /* 0x000000ffff0f7224 */ /* 0x100fe200078e0003 */
[----:B------:R-:W-:Y:S01]  /*0ff0*/  UMOV UR8, 0x7d2cafe2 ;  /* 0x7d2cafe200087882 */ /* 0x000fe20000000000 */
[----:B------:R-:W-:Y:S01]  /*1000*/  IMAD.MOV.U32 R20, RZ, RZ, 0x41ad3b5a ;  /* 0x41ad3b5aff147424 */ /* 0x000fe200078e00ff */
[----:B------:R-:W-:Y:S01]  /*1010*/  UMOV UR9, 0x3eb0f5ff ;  /* 0x3eb0f5ff00097882 */ /* 0x000fe20000000000 */
[----:B------:R-:W-:Y:S01]  /*1020*/  IMAD.MOV.U32 R21, RZ, RZ, 0x3ed0f5d2 ;  /* 0x3ed0f5d2ff157424 */ /* 0x000fe200078e00ff */
[----:B------:R-:W-:Y:S01]  /*1030*/  SHF.R.U32.HI R3, RZ, 0x14, R3 ;  /* 0x00000014ff037819 */ /* 0x000fe20000011603 */
[----:B------:R-:W-:Y:S01]  /*1040*/  UMOV UR10, 0x3b39803f ;  /* 0x3b39803f000a7882 */ /* 0x000fe20000000000 */
[----:B------:R-:W-:-:S03]  /*1050*/  UMOV UR11, 0x3c7abc9e ;  /* 0x3c7abc9e000b7882 */ /* 0x000fc60000000000 */
[----:B------:R-:W-:-:S10]  /*1060*/  @!P0 DMUL R14, R14, 1.80143985094819840000e+16 ;  /* 0x435000000e0e8828 */ /* 0x000fd40000000000 */
[----:B------:R-:W-:Y:S01]  /*1070*/  @!P0 IMAD.MOV.U32 R16, RZ, RZ, R15 ;  /* 0x000000ffff108224 */ /* 0x000fe200078e000f */
[----:B------:R-:W-:Y:S01]  /*1080*/  @!P0 LEA.HI R3, R15, 0xffffffca, RZ, 0xc ;  /* 0xffffffca0f038811 */ /* 0x000fe200078f60ff */
[----:B------:R-:W-:Y:S02]  /*1090*/  @!P0 IMAD.MOV.U32 R18, RZ, RZ, R14 ;  /* 0x000000ffff128224 */ /* 0x000fe400078e000e */
[----:B------:R-:W-:Y:S01]  /*10a0*/  IMAD.MOV.U32 R15, RZ, RZ, 0x43300000 ;  /* 0x43300000ff0f7424 */ /* 0x000fe200078e00ff */
[----:B------:R-:W-:Y:S02]  /*10b0*/  LOP3.LUT R16, R16, 0x800fffff, RZ, 0xc0, !PT ;  /* 0x800fffff10107812 */ /* 0x000fe400078ec0ff */
[----:B------:R-:W-:Y:S02]  /*10c0*/  IADD3 R14, PT, PT, R3, -0x3ff, RZ ;  /* 0xfffffc01030e7810 */ /* 0x000fe40007ffe0ff */
[----:B------:R-:W-:Y:S02]  /*10d0*/  LOP3.LUT R19, R16, 0x3ff00000, RZ, 0xfc, !PT ;  /* 0x3ff0000010137812 */ /* 0x000fe400078efcff */
[----:B------:R-:W-:-:S02]  /*10e0*/  MOV R16, RZ ;  /* 0x000000ff00107202 */ /* 0x000fc40000000f00 */
[----:B------:R-:W-:-:S13]  /*10f0*/  ISETP.GE.U32.AND P1, PT, R19, 0x3ff6a09f, PT ;  /* 0x3ff6a09f1300780c */ /* 0x000fda0003f26070 */
[----:B------:R-:W-:Y:S02]  /*1100*/  @P1 VIADD R17, R19, 0xfff00000 ;  /* 0xfff0000013111836 */ /* 0x000fe40000000000 */
[----:B------:R-:W-:Y:S02]  /*1110*/  @P1 VIADD R14, R3, 0xfffffc02 ;  /* 0xfffffc02030e1836 */ /* 0x000fe40000000000 */
[----:B------:R-:W-:-:S03]  /*1120*/  @P1 IMAD.MOV.U32 R19, RZ, RZ, R17 ;  /* 0x000000ffff131224 */ /* 0x000fc600078e0011 */
[----:B------:R-:W-:-:S03]  /*1130*/  LOP3.LUT R14, R14, 0x80000000, RZ, 0x3c, !PT ;  /* 0x800000000e0e7812 */ /* 0x000fc600078e3cff */
        /* <DEDUP_REMOVED lines=31> */
[----:B------:R-:W-:-:S06]  /*1330*/  UMOV UR9, 0x3fb55555 ;  /* 0x3fb5555500097882 */ /* 0x000fcc0000000000 */
[----:B------:R-:W-:-:S08]  /*1340*/  DFMA R18, R26, R24, UR8 ;  /* 0x000000081a127e2b */ /* 0x000fd00008000018 */
[----:B------:R-:W-:Y:S01]  /*1350*/  DADD R28, -R18, UR8 ;  /* 0x00000008121c7e29 */ /* 0x000fe20008000100 */
[----:B------:R-:W-:Y:S01]  /*1360*/  UMOV UR8, 0xb9e7b0 ;  /* 0x00b9e7b000087882 */ /* 0x000fe20000000000 */
[----:B------:R-:W-:-:S06]  /*1370*/  UMOV UR9, 0x3c46a4cb ;  /* 0x3c46a4cb00097882 */ /* 0x000fcc0000000000 */
[----:B------:R-:W-:Y:S02]  /*1380*/  DFMA R28, R26, R24, R28 ;  /* 0x000000181a1c722b */ /* 0x000fe4000000001c */
[----:B------:R-:W-:Y:S01]  /*1390*/  DFMA R26, R16, R16, -R22 ;  /* 0x00000010101a722b */ /* 0x000fe20000000816 */
[----:B------:R-:W-:Y:S02]  /*13a0*/  VIADD R25, R21, 0x100000 ;  /* 0x0010000015197836 */ /* 0x000fe40000000000 */
[----:B------:R-:W-:-:S03]  /*13b0*/  IMAD.MOV.U32 R24, RZ, RZ, R20 ;  /* 0x000000ffff187224 */ /* 0x000fc600078e0014 */
[----:B------:R-:W-:Y:S01]  /*13c0*/  DADD R28, R28, -UR8 ;  /* 0x800000081c1c7e29 */ /* 0x000fe20008000000 */
[----:B------:R-:W-:Y:S01]  /*13d0*/  UMOV UR8, 0x80000000 ;  /* 0x8000000000087882 */ /* 0x000fe20000000000 */
[----:B------:R-:W-:Y:S01]  /*13e0*/  UMOV UR9, 0x43300000 ;  /* 0x4330000000097882 */ /* 0x000fe20000000000 */
[C---:B------:R-:W-:Y:S02]  /*13f0*/  DFMA R24, R16.reuse, R24, R26 ;  /* 0x000000181018722b */ /* 0x040fe4000000001a */
[----:B------:R-:W-:Y:S02]  /*1400*/  DMUL R26, R16, R22 ;  /* 0x00000016101a7228 */ /* 0x000fe40000000000 */
[----:B------:R-:W-:Y:S01]  /*1410*/  DADD R14, R14, -UR8 ;  /* 0x800000080e0e7e29 */ /* 0x000fe20008000000 */
[----:B------:R-:W-:Y:S01]  /*1420*/  UMOV UR8, 0xfefa39ef ;  /* 0xfefa39ef00087882 */ /* 0x000fe20000000000 */
[----:B------:R-:W-:-:S04]  /*1430*/  UMOV UR9, 0x3fe62e42 ;  /* 0x3fe62e4200097882 */ /* 0x000fc80000000000 */
[----:B------:R-:W-:-:S08]  /*1440*/  DFMA R30, R16, R22, -R26 ;  /* 0x00000016101e722b */ /* 0x000fd0000000081a */
        /* <DEDUP_REMOVED lines=16> */
[----:B------:R-:W-:-:S08]  /*1550*/  DADD R20, R20, R16 ;  /* 0x0000000014147229 */ /* 0x000fd00000000010 */
[----:B------:R-:W-:-:S08]  /*1560*/  DADD R18, R22, R20 ;  /* 0x0000000016127229 */ /* 0x000fd00000000014 */
[--C-:B------:R-:W-:Y:S02]  /*1570*/  DFMA R16, R14, UR8, R18.reuse ;  /* 0x000000080e107c2b */ /* 0x100fe40008000012 */
[----:B------:R-:W-:-:S06]  /*1580*/  DADD R24, R22, -R18 ;  /* 0x0000000016187229 */ /* 0x000fcc0000000812 */
[----:B------:R-:W-:Y:S02]  /*1590*/  DFMA R22, R14, -UR8, R16 ;  /* 0x800000080e167c2b */ /* 0x000fe40008000010 */
[----:B------:R-:W-:-:S06]  /*15a0*/  DADD R24, R20, R24 ;  /* 0x0000000014187229 */ /* 0x000fcc0000000018 */
        /* <DEDUP_REMOVED lines=22> */
[----:B------:R-:W-:Y:S01]  /*1710*/  MOV R18, 0xfca213ea ;  /* 0xfca213ea00127802 */ /* 0x000fe20000000f00 */
[----:B------:R-:W-:Y:S01]  /*1720*/  IMAD.MOV.U32 R19, RZ, RZ, 0x3e928af3 ;  /* 0x3e928af3ff137424 */ /* 0x000fe200078e00ff */
[----:B------:R-:W-:-:S05]  /*1730*/  UMOV UR9, 0x3e5ade15 ;  /* 0x3e5ade1500097882 */ /* 0x000fca0000000000 */
        /* <DEDUP_REMOVED lines=27> */
[----:B------:R-:W-:Y:S02]  /*18f0*/  IMAD R21, R16, 0x100000, R19 ;  /* 0x0010000010157824 */ /* 0x000fe400078e0213 */
[----:B------:R-:W-:Y:S01]  /*1900*/  IMAD.MOV.U32 R20, RZ, RZ, R18 ;  /* 0x000000ffff147224 */ /* 0x000fe200078e0012 */
[----:B------:R-:W-:Y:S06]  /*1910*/  @!P0 BRA `(.L_x_97) ;  /* 0x0000000000308947 */ /* 0x000fec0003800000 */
[----:B------:R-:W-:Y:S01]  /*1920*/  FSETP.GEU.AND P1, PT, |R15|, 4.2275390625, PT ;  /* 0x408748000f00780b */ /* 0x000fe20003f2e200 */
[C---:B------:R-:W-:Y:S02]  /*1930*/  DADD R20, R14.reuse, +INF ;  /* 0x7ff000000e147429 */ /* 0x040fe40000000000 */
[----:B------:R-:W-:-:S08]  /*1940*/  DSETP.GEU.AND P0, PT, R14, RZ, PT ;  /* 0x000000ff0e00722a */ /* 0x000fd00003f0e000 */
[----:B------:R-:W-:Y:S02]  /*1950*/  FSEL R20, R20, RZ, P0 ;  /* 0x000000ff14147208 */ /* 0x000fe40000000000 */
[----:B------:R-:W-:Y:S02]  /*1960*/  @!P1 LEA.HI R3, R16, R16, RZ, 0x1 ;  /* 0x0000001010039211 */ /* 0x000fe400078f08ff */
[----:B------:R-:W-:Y:S02]  /*1970*/  FSEL R21, R21, RZ, P0 ;  /* 0x000000ff15157208 */ /* 0x000fe40000000000 */
[----:B------:R-:W-:-:S04]  /*1980*/  @!P1 SHF.R.S32.HI R3, RZ, 0x1, R3 ;  /* 0x00000001ff039819 */ /* 0x000fc80000011403 */
[----:B------:R-:W-:Y:S01]  /*1990*/  @!P1 LEA R19, R3, R19, 0x14 ;  /* 0x0000001303139211 */ /* 0x000fe200078ea0ff */
[----:B------:R-:W-:-:S05]  /*19a0*/  @!P1 IMAD.IADD R14, R16, 0x1, -R3 ;  /* 0x00000001100e9824 */ /* 0x000fca00078e0a03 */
[----:B------:R-:W-:Y:S01]  /*19b0*/  @!P1 LEA R15, R14, 0x3ff00000, 0x14 ;  /* 0x3ff000000e0f9811 */ /* 0x000fe200078ea0ff */
[----:B------:R-:W-:-:S06]  /*19c0*/  @!P1 IMAD.MOV.U32 R14, RZ, RZ, RZ ;  /* 0x000000ffff0e9224 */ /* 0x000fcc00078e00ff */
[----:B------:R-:W-:-:S11]  /*19d0*/  @!P1 DMUL R20, R18, R14 ;  /* 0x0000000e12149228 */ /* 0x000fd60000000000 */
.L_x_97:
[----:B------:R-:W-:Y:S01]  /*19e0*/  DFMA R22, R22, R20, R20 ;  /* 0x000000141616722b */ /* 0x000fe20000000014 */
[----:B------:R-:W-:Y:S01]  /*19f0*/  IMAD.MOV.U32 R14, RZ, RZ, R32 ;  /* 0x000000ffff0e7224 */ /* 0x000fe200078e0020 */
[----:B------:R-:W-:Y:S01]  /*1a00*/  DSETP.NEU.AND P0, PT, |R20|, +INF , PT ;  /* 0x7ff000001400742a */ /* 0x000fe20003f0d200 */
[----:B------:R-:W-:-:S07]  /*1a10*/  IMAD.MOV.U32 R15, RZ, RZ, 0x0 ;  /* 0x00000000ff0f7424 */ /* 0x000fce00078e00ff */
[----:B------:R-:W-:Y:S02]  /*1a20*/  FSEL R18, R20, R22, !P0 ;  /* 0x0000001614127208 */ /* 0x000fe40004000000 */
[----:B------:R-:W-:Y:S01]  /*1a30*/  FSEL R20, R21, R23, !P0 ;  /* 0x0000001715147208 */ /* 0x000fe20004000000 */
[----:B------:R-:W-:Y:S06]  /*1a40*/  RET.REL.NODEC R14 `(_Z11calculate_APfS_S_i) ;  /* 0xffffffe40e6c7950 */ /* 0x000fec0003c3ffff */
.L_x_98:
        /* <DEDUP_REMOVED lines=11> */
.L_x_104:


//--------------------- .nv.shared._Z7predictPfS_S_i --------------------------
	.section	.nv.shared._Z7predictPfS_S_i,"aw",@nobits
	.sectionflags	@""
	.align	16
	.zero		1024


//--------------------- .nv.shared.reserved.0     --------------------------
	.section	.nv.shared.reserved.0,"aw",@nobits
	.weak		__nv_reservedSMEM_offset_0_alias
	.size		__nv_reservedSMEM_offset_0_alias, 0, 64
	.other		__nv_reservedSMEM_offset_0_alias,@"STO_CUDA_RESERVED_SHARED STV_DEFAULT"
__nv_reservedSMEM_offset_0_alias:
	.zero		0
	.zero		64


//--------------------- .nv.shared._Z16calculate_k_starffPfS_S_i --------------------------
	.section	.nv.shared._Z16calculate_k_starffPfS_S_i,"aw",@nobits
	.sectionflags	@""
	.align	16
	.zero		1024


//--------------------- .nv.shared._Z8lu_solvePfS_S_i --------------------------
	.section	.nv.shared._Z8lu_solvePfS_S_i,"aw",@nobits
	.sectionflags	@""
	.align	16
	.zero		1024


//--------------------- .nv.shared._Z12lu_decomposePfi --------------------------
	.section	.nv.shared._Z12lu_decomposePfi,"aw",@nobits
	.sectionflags	@""
	.align	16
.nv.shared._Z12lu_decomposePfi:
	.zero		3088


//--------------------- .nv.shared._Z11calculate_APfS_S_i --------------------------
	.section	.nv.shared._Z11calculate_APfS_S_i,"aw",@nobits
	.sectionflags	@""
	.align	16
	.zero		1024


//--------------------- .nv.constant0._Z7predictPfS_S_i --------------------------
	.section	.nv.constant0._Z7predictPfS_S_i,"a",@progbits
	.sectionflags	@""
	.align	4
.nv.constant0._Z7predictPfS_S_i:
	.zero		924


//--------------------- .nv.constant0._Z16calculate_k_starffPfS_S_i --------------------------
	.section	.nv.constant0._Z16calculate_k_starffPfS_S_i,"a",@progbits
	.sectionflags	@""
	.align	4
.nv.constant0._Z16calculate_k_starffPfS_S_i:
	.zero		932


//--------------------- .nv.constant0._Z8lu_solvePfS_S_i --------------------------
	.section	.nv.constant0._Z8lu_solvePfS_S_i,"a",@progbits
	.sectionflags	@""
	.align	4
.nv.constant0._Z8lu_solvePfS_S_i:
	.zero		924


//--------------------- .nv.constant0._Z12lu_decomposePfi --------------------------
	.section	.nv.constant0._Z12lu_decomposePfi,"a",@progbits
	.sectionflags	@""
	.align	4
.nv.constant0._Z12lu_decomposePfi:
	.zero		908


//--------------------- .nv.constant0._Z11calculate_APfS_S_i --------------------------
	.section	.nv.constant0._Z11calculate_APfS_S_i,"a",@progbits
	.sectionflags	@""
	.align	4
.nv.constant0._Z11calculate_APfS_S_i:
	.zero		924


//--------------------- SYMBOLS --------------------------

	.type		.nv.reservedSmem.offset0,@object
	.size		.nv.reservedSmem.offset0,0x4
	.type		.nv.reservedSmem.cap,@object
	.size		.nv.reservedSmem.cap,0x4
